// auto-generated by cutlass_sweep.gemm — config: {"arch": "sm_90", "cluster_m": 2, "cluster_n": 1, "dtype": "fp16", "dtype_b": "fp16", "layout": "nn", "stages": 3, "tile_k": 64, "tile_m": 128, "tile_n": 128}
#include "cutlass/cutlass.h"
#include "cutlass/gemm/collective/collective_builder.hpp"
#include "cutlass/gemm/device/gemm_universal_adapter.h"
#include "cutlass/gemm/kernel/gemm_universal.hpp"
#include "cutlass/epilogue/collective/collective_builder.hpp"

using ElemA = cutlass::half_t;
using ElemB = cutlass::half_t;
using ElemCD = cutlass::half_t;
using Acc  = float;
using TileShape    = cute::Shape<cute::_128, cute::_128, cute::_64>;
using ClusterShape = cute::Shape<cute::_2, cute::_1, cute::_1>;

using CollectiveEpilogue = typename cutlass::epilogue::collective::CollectiveBuilder<
    cutlass::arch::Sm90, cutlass::arch::OpClassTensorOp,
    TileShape, ClusterShape,
    cutlass::epilogue::collective::EpilogueTileAuto,
    Acc, Acc,
    ElemCD, cutlass::layout::RowMajor, 128 / cutlass::sizeof_bits<ElemCD>::value,
    ElemCD, cutlass::layout::RowMajor, 128 / cutlass::sizeof_bits<ElemCD>::value,
    cutlass::epilogue::collective::EpilogueScheduleAuto
  >::CollectiveOp;

using CollectiveMainloop = typename cutlass::gemm::collective::CollectiveBuilder<
    cutlass::arch::Sm90, cutlass::arch::OpClassTensorOp,
    ElemA, cutlass::layout::RowMajor, 128 / cutlass::sizeof_bits<ElemA>::value,
    ElemB, cutlass::layout::RowMajor, 128 / cutlass::sizeof_bits<ElemB>::value,
    Acc,
    TileShape, ClusterShape,
    cutlass::gemm::collective::StageCount<3>,
    cutlass::gemm::collective::KernelScheduleAuto
  >::CollectiveOp;

using GemmKernel = cutlass::gemm::kernel::GemmUniversal<
    cute::Shape<int,int,int,int>,
    CollectiveMainloop,
    CollectiveEpilogue
>;
using Gemm = cutlass::gemm::device::GemmUniversalAdapter<GemmKernel>;

// Force the device kernel symbol into the cubin without needing a host main.
auto* _anchor = &cutlass::device_kernel<GemmKernel>;


// ===== COMPILED SASS (sm_90a) =====

	.target	sm_90a

	.elftype	@"ET_EXEC"


//--------------------- .note.nv.tkinfo           --------------------------
	.section	.note.nv.tkinfo,"",@"SHT_NOTE"
	.sectionflags	@"SHF_NOTE_NV_TKINFO"
	.tkinfo
        /*0018*/ 	.word	0x00000002
        /*0030*/ 	.string	""
        /*0030*/ 	.string	"ptxas"
        /*0030*/ 	.string	"Cuda compilation tools, release 13.0, V13.0.88"
        /*0030*/ 	.string	"Build cuda_13.0.r13.0/compiler.36424714_0"
        /*0030*/ 	.string	"-arch sm_90a -m 64 "



//--------------------- .note.nv.cuinfo           --------------------------
	.section	.note.nv.cuinfo,"",@"SHT_NOTE"
	.sectionflags	@"SHF_NOTE_NV_CUINFO"
        /*0018*/ 	.short	0x0002
        /*001a*/ 	.short	0x005a
        /*001c*/ 	.short	0x0082
	.zero		2


//--------------------- .nv.info                  --------------------------
	.section	.nv.info,"",@"SHT_CUDA_INFO"
	.align	4


	//----- nvinfo : EIATTR_REGCOUNT
	.align		4
        /*0000*/ 	.byte	0x04, 0x2f
        /*0002*/ 	.short	(.L_15 - .L_14)
	.align		4
.L_14:
        /*0004*/ 	.word	index@(_ZN7cutlass13device_kernelINS_4gemm6kernel13GemmUniversalIN4cute5tupleIJiiiiEEENS1_10collective13CollectiveMmaINS1_34MainloopSm90TmaGmmaWarpSpecializedILi3ENS5_IJNS4_1CILi2EEENSA_ILi1EEESC_EEENS1_35KernelTmaWarpSpecializedCooperativeEEENS5_IJNSA_ILi128EEESG_NSA_ILi64EEEEEENS_6half_tENS5_IJlSC_lEEESJ_NS5_IJSC_llEEENS4_8TiledMMAINS4_8MMA_AtomIJNS4_4SM904GMMA26MMA_64x128x16_F32F16F16_SSILNSP_5MajorE0ELSR_1ELNSP_7ScaleInE1ELSS_1EEEEEENS4_6LayoutISD_NS5_IJSC_NSA_ILi0EEESW_EEEEENS5_IJNS4_10UnderscoreESZ_SZ_EEEEENS4_13SM90_TMA_LOADENS4_14ComposedLayoutINS4_7SwizzleILi3ELi4ELi3EEENS4_18smem_ptr_flag_bitsILi16EEENSV_INS5_IJNSA_ILi8EEESH_EEENS5_IJSH_SC_EEEEEEEvNS4_8identityENS4_23SM90_TMA_LOAD_MULTICASTENS13_IS15_S17_NSV_INS5_IJSH_S18_EEENS5_IJSC_SH_EEEEEEEvS1D_EENS_8epilogue10collective6detail29Sm90TmaWarpSpecializedAdapterINS1L_15DefaultEpilogueISJ_SK_SK_NS1K_6thread17LinearCombinationISJ_Li1EffLNS1P_9ScaleType4KindE0ELNS_15FloatRoundStyleE2ESJ_EENS1_15EpilogueDefaultEEEEEvvEEEEvNT_6ParamsE)
        /*0008*/ 	.word	0x000000a8


	//----- nvinfo : EIATTR_FRAME_SIZE
	.align		4
.L_15:
        /*000c*/ 	.byte	0x04, 0x11
        /*000e*/ 	.short	(.L_17 - .L_16)
	.align		4
.L_16:
        /*0010*/ 	.word	index@(_ZN7cutlass13device_kernelINS_4gemm6kernel13GemmUniversalIN4cute5tupleIJiiiiEEENS1_10collective13CollectiveMmaINS1_34MainloopSm90TmaGmmaWarpSpecializedILi3ENS5_IJNS4_1CILi2EEENSA_ILi1EEESC_EEENS1_35KernelTmaWarpSpecializedCooperativeEEENS5_IJNSA_ILi128EEESG_NSA_ILi64EEEEEENS_6half_tENS5_IJlSC_lEEESJ_NS5_IJSC_llEEENS4_8TiledMMAINS4_8MMA_AtomIJNS4_4SM904GMMA26MMA_64x128x16_F32F16F16_SSILNSP_5MajorE0ELSR_1ELNSP_7ScaleInE1ELSS_1EEEEEENS4_6LayoutISD_NS5_IJSC_NSA_ILi0EEESW_EEEEENS5_IJNS4_10UnderscoreESZ_SZ_EEEEENS4_13SM90_TMA_LOADENS4_14ComposedLayoutINS4_7SwizzleILi3ELi4ELi3EEENS4_18smem_ptr_flag_bitsILi16EEENSV_INS5_IJNSA_ILi8EEESH_EEENS5_IJSH_SC_EEEEEEEvNS4_8identityENS4_23SM90_TMA_LOAD_MULTICASTENS13_IS15_S17_NSV_INS5_IJSH_S18_EEENS5_IJSC_SH_EEEEEEEvS1D_EENS_8epilogue10collective6detail29Sm90TmaWarpSpecializedAdapterINS1L_15DefaultEpilogueISJ_SK_SK_NS1K_6thread17LinearCombinationISJ_Li1EffLNS1P_9ScaleType4KindE0ELNS_15FloatRoundStyleE2ESJ_EENS1_15EpilogueDefaultEEEEEvvEEEEvNT_6ParamsE)
        /*0014*/ 	.word	0x00000000


	//----- nvinfo : EIATTR_MIN_STACK_SIZE
	.align		4
.L_17:
        /*0018*/ 	.byte	0x04, 0x12
        /*001a*/ 	.short	(.L_19 - .L_18)
	.align		4
.L_18:
        /*001c*/ 	.word	index@(_ZN7cutlass13device_kernelINS_4gemm6kernel13GemmUniversalIN4cute5tupleIJiiiiEEENS1_10collective13CollectiveMmaINS1_34MainloopSm90TmaGmmaWarpSpecializedILi3ENS5_IJNS4_1CILi2EEENSA_ILi1EEESC_EEENS1_35KernelTmaWarpSpecializedCooperativeEEENS5_IJNSA_ILi128EEESG_NSA_ILi64EEEEEENS_6half_tENS5_IJlSC_lEEESJ_NS5_IJSC_llEEENS4_8TiledMMAINS4_8MMA_AtomIJNS4_4SM904GMMA26MMA_64x128x16_F32F16F16_SSILNSP_5MajorE0ELSR_1ELNSP_7ScaleInE1ELSS_1EEEEEENS4_6LayoutISD_NS5_IJSC_NSA_ILi0EEESW_EEEEENS5_IJNS4_10UnderscoreESZ_SZ_EEEEENS4_13SM90_TMA_LOADENS4_14ComposedLayoutINS4_7SwizzleILi3ELi4ELi3EEENS4_18smem_ptr_flag_bitsILi16EEENSV_INS5_IJNSA_ILi8EEESH_EEENS5_IJSH_SC_EEEEEEEvNS4_8identityENS4_23SM90_TMA_LOAD_MULTICASTENS13_IS15_S17_NSV_INS5_IJSH_S18_EEENS5_IJSC_SH_EEEEEEEvS1D_EENS_8epilogue10collective6detail29Sm90TmaWarpSpecializedAdapterINS1L_15DefaultEpilogueISJ_SK_SK_NS1K_6thread17LinearCombinationISJ_Li1EffLNS1P_9ScaleType4KindE0ELNS_15FloatRoundStyleE2ESJ_EENS1_15EpilogueDefaultEEEEEvvEEEEvNT_6ParamsE)
        /*0020*/ 	.word	0x00000000
.L_19:


//--------------------- .nv.compat                --------------------------
	.section	.nv.compat,"",@"SHT_CUDA_COMPAT_INFO"
	.align	4
        /*0000*/ 	.byte	0x02, 0x09, 0x01, 0x00, 0x02, 0x02, 0x04, 0x00, 0x02, 0x05, 0x05, 0x00, 0x03, 0x07, 0x01, 0x01
        /*0010*/ 	.byte	0x02, 0x03, 0x01, 0x00, 0x02, 0x06, 0x01, 0x00, 0x04, 0x0b, 0x08, 0x00, 0x00, 0x00, 0x00, 0x00
        /*0020*/ 	.byte	0x00, 0x00, 0x00, 0x00


//--------------------- .nv.info._ZN7cutlass13device_kernelINS_4gemm6kernel13GemmUniversalIN4cute5tupleIJiiiiEEENS1_10collective13CollectiveMmaINS1_34MainloopSm90TmaGmmaWarpSpecializedILi3ENS5_IJNS4_1CILi2EEENSA_ILi1EEESC_EEENS1_35KernelTmaWarpSpecializedCooperativeEEENS5_IJNSA_ILi128EEESG_NSA_ILi64EEEEEENS_6half_tENS5_IJlSC_lEEESJ_NS5_IJSC_llEEENS4_8TiledMMAINS4_8MMA_AtomIJNS4_4SM904GMMA26MMA_64x128x16_F32F16F16_SSILNSP_5MajorE0ELSR_1ELNSP_7ScaleInE1ELSS_1EEEEEENS4_6LayoutISD_NS5_IJSC_NSA_ILi0EEESW_EEEEENS5_IJNS4_10UnderscoreESZ_SZ_EEEEENS4_13SM90_TMA_LOADENS4_14ComposedLayoutINS4_7SwizzleILi3ELi4ELi3EEENS4_18smem_ptr_flag_bitsILi16EEENSV_INS5_IJNSA_ILi8EEESH_EEENS5_IJSH_SC_EEEEEEEvNS4_8identityENS4_23SM90_TMA_LOAD_MULTICASTENS13_IS15_S17_NSV_INS5_IJSH_S18_EEENS5_IJSC_SH_EEEEEEEvS1D_EENS_8epilogue10collective6detail29Sm90TmaWarpSpecializedAdapterINS1L_15DefaultEpilogueISJ_SK_SK_NS1K_6thread17LinearCombinationISJ_Li1EffLNS1P_9ScaleType4KindE0ELNS_15FloatRoundStyleE2ESJ_EENS1_15EpilogueDefaultEEEEEvvEEEEvNT_6ParamsE --------------------------
	.section	.nv.info._ZN7cutlass13device_kernelINS_4gemm6kernel13GemmUniversalIN4cute5tupleIJiiiiEEENS1_10collective13CollectiveMmaINS1_34MainloopSm90TmaGmmaWarpSpecializedILi3ENS5_IJNS4_1CILi2EEENSA_ILi1EEESC_EEENS1_35KernelTmaWarpSpecializedCooperativeEEENS5_IJNSA_ILi128EEESG_NSA_ILi64EEEEEENS_6half_tENS5_IJlSC_lEEESJ_NS5_IJSC_llEEENS4_8TiledMMAINS4_8MMA_AtomIJNS4_4SM904GMMA26MMA_64x128x16_F32F16F16_SSILNSP_5MajorE0ELSR_1ELNSP_7ScaleInE1ELSS_1EEEEEENS4_6LayoutISD_NS5_IJSC_NSA_ILi0EEESW_EEEEENS5_IJNS4_10UnderscoreESZ_SZ_EEEEENS4_13SM90_TMA_LOADENS4_14ComposedLayoutINS4_7SwizzleILi3ELi4ELi3EEENS4_18smem_ptr_flag_bitsILi16EEENSV_INS5_IJNSA_ILi8EEESH_EEENS5_IJSH_SC_EEEEEEEvNS4_8identityENS4_23SM90_TMA_LOAD_MULTICASTENS13_IS15_S17_NSV_INS5_IJSH_S18_EEENS5_IJSC_SH_EEEEEEEvS1D_EENS_8epilogue10collective6detail29Sm90TmaWarpSpecializedAdapterINS1L_15DefaultEpilogueISJ_SK_SK_NS1K_6thread17LinearCombinationISJ_Li1EffLNS1P_9ScaleType4KindE0ELNS_15FloatRoundStyleE2ESJ_EENS1_15EpilogueDefaultEEEEEvvEEEEvNT_6ParamsE,"",@"SHT_CUDA_INFO"
	.sectionflags	@""
	.align	4


	//----- nvinfo : EIATTR_CUDA_API_VERSION
	.align		4
        /*0000*/ 	.byte	0x04, 0x37
        /*0002*/ 	.short	(.L_21 - .L_20)
.L_20:
        /*0004*/ 	.word	0x00000082


	//----- nvinfo : EIATTR_KPARAM_INFO
	.align		4
.L_21:
        /*0008*/ 	.byte	0x04, 0x17
        /*000a*/ 	.short	(.L_23 - .L_22)
.L_22:
        /*000c*/ 	.word	0x00000000
        /*0010*/ 	.short	0x0000
        /*0012*/ 	.short	0x0070
        /*0014*/ 	.byte	0x00, 0xf0, 0x01, 0x10


	//----- nvinfo : EIATTR_SPARSE_MMA_MASK
	.align		4
.L_23:
        /*0018*/ 	.byte	0x03, 0x50
        /*001a*/ 	.short	0x0000


	//----- nvinfo : EIATTR_MAXREG_COUNT
	.align		4
        /*001c*/ 	.byte	0x03, 0x1b
        /*001e*/ 	.short	0x00a8


	//----- nvinfo : EIATTR_NUM_BARRIERS
	.align		4
        /*0020*/ 	.byte	0x02, 0x4c
        /*0022*/ 	.byte	0x01
	.zero		1


	//----- nvinfo : EIATTR_EXTERNS
	.align		4
        /*0024*/ 	.byte	0x04, 0x0f
        /*0026*/ 	.short	(.L_25 - .L_24)


	//   ....[0]....
	.align		4
.L_24:
        /*0028*/ 	.word	index@(__assertfail)


	//----- nvinfo : EIATTR_MERCURY_ISA_VERSION
	.align		4
.L_25:
        /*002c*/ 	.byte	0x03, 0x5f
        /*002e*/ 	.short	0x0101


	//----- nvinfo : EIATTR_INT_WARP_WIDE_INSTR_OFFSETS
	.align		4
        /*0030*/ 	.byte	0x04, 0x31
        /*0032*/ 	.short	(.L_27 - .L_26)


	//   ....[0]....
.L_26:
        /*0034*/ 	.word	0x00000470


	//   ....[1]....
        /*0038*/ 	.word	0x000004a0


	//   ....[2]....
        /*003c*/ 	.word	0x00000660


	//   ....[3]....
        /*0040*/ 	.word	0x00001ee0


	//----- nvinfo : EIATTR_COOP_GROUP_MASK_REGIDS
	.align		4
.L_27:
        /*0044*/ 	.byte	0x04, 0x29
        /*0046*/ 	.short	(.L_29 - .L_28)


	//   ....[0]....
.L_28:
        /*0048*/ 	.word	0xffffffff


	//   ....[1]....
        /*004c*/ 	.word	0xffffffff


	//   ....[2]....
        /*0050*/ 	.word	0xffffffff


	//   ....[3]....
        /*0054*/ 	.word	0xffffffff


	//   ....[4]....
        /*0058*/ 	.word	0xffffffff


	//   ....[5]....
        /*005c*/ 	.word	0xffffffff


	//----- nvinfo : EIATTR_COOP_GROUP_INSTR_OFFSETS
	.align		4
.L_29:
        /*0060*/ 	.byte	0x04, 0x28
        /*0062*/ 	.short	(.L_31 - .L_30)


	//   ....[0]....
.L_30:
        /*0064*/ 	.word	0x00000060


	//   ....[1]....
        /*0068*/ 	.word	0x00000070


	//   ....[2]....
        /*006c*/ 	.word	0x00000130


	//   ....[3]....
        /*0070*/ 	.word	0x000002b0


	//   ....[4]....
        /*0074*/ 	.word	0x000007e0


	//   ....[5]....
        /*0078*/ 	.word	0x00001460


	//----- nvinfo : EIATTR_REG_RECONFIG
	.align		4
.L_31:
        /*007c*/ 	.byte	0x01, 0x54
	.zero		2


	//----- nvinfo : EIATTR_SYSCALL_OFFSETS
	.align		4
        /*0080*/ 	.byte	0x04, 0x46
        /*0082*/ 	.short	(.L_33 - .L_32)


	//   ....[0]....
.L_32:
        /*0084*/ 	.word	0x00001650


	//----- nvinfo : EIATTR_MBARRIER_INSTR_OFFSETS
	.align		4
.L_33:
        /*0088*/ 	.byte	0x04, 0x39
        /*008a*/ 	.short	(.L_35 - .L_34)


	//   ....[0]....
.L_34:
        /*008c*/ 	.word	0x00000230
        /*0090*/ 	.word	0x000000ff
        /*0094*/ 	.word	0x00000000
        /*0098*/ 	.short	0x0100
        /*009a*/ 	.byte	0x08
	.zero		1


	//   ....[1]....
        /*009c*/ 	.word	0x00000240
        /*00a0*/ 	.word	0x000000ff
        /*00a4*/ 	.word	0x00000018
        /*00a8*/ 	.short	0x0100
        /*00aa*/ 	.byte	0x08
	.zero		1


	//   ....[2]....
        /*00ac*/ 	.word	0x00000250
        /*00b0*/ 	.word	0x000000ff
        /*00b4*/ 	.word	0x00000008
        /*00b8*/ 	.short	0x0100
        /*00ba*/ 	.byte	0x08
	.zero		1


	//   ....[3]....
        /*00bc*/ 	.word	0x00000260
        /*00c0*/ 	.word	0x000000ff
        /*00c4*/ 	.word	0x00000020
        /*00c8*/ 	.short	0x0100
        /*00ca*/ 	.byte	0x08
	.zero		1


	//   ....[4]....
        /*00cc*/ 	.word	0x00000270
        /*00d0*/ 	.word	0x000000ff
        /*00d4*/ 	.word	0x00000010
        /*00d8*/ 	.short	0x0100
        /*00da*/ 	.byte	0x08
	.zero		1


	//   ....[5]....
        /*00dc*/ 	.word	0x00000280
        /*00e0*/ 	.word	0x000000ff
        /*00e4*/ 	.word	0x00000028
        /*00e8*/ 	.short	0x0100
        /*00ea*/ 	.byte	0x08
	.zero		1


	//   ....[6]....
        /*00ec*/ 	.word	0x00000700
        /*00f0*/ 	.word	0x000000ff
        /*00f4*/ 	.word	0x00000040
        /*00f8*/ 	.short	0x0100
        /*00fa*/ 	.byte	0x06
	.zero		1


	//   ....[7]....
        /*00fc*/ 	.word	0x00000780
        /*0100*/ 	.word	0x000000ff
        /*0104*/ 	.word	0x00000048
        /*0108*/ 	.short	0x0100
        /*010a*/ 	.byte	0x06
	.zero		1


	//   ....[8]....
        /*010c*/ 	.word	0x00001710
        /*0110*/ 	.word	0x00000003
        /*0114*/ 	.word	0x00000000
        /*0118*/ 	.short	0x010a
        /*011a*/ 	.byte	0x3f
	.zero		1


	//   ....[9]....
        /*011c*/ 	.word	0x00001770
        /*0120*/ 	.word	0x00000003
        /*0124*/ 	.word	0x00000000
        /*0128*/ 	.short	0x010a
        /*012a*/ 	.byte	0x3f
	.zero		1


	//   ....[10]....
        /*012c*/ 	.word	0x00001af0
        /*0130*/ 	.word	0x00000005
        /*0134*/ 	.word	0x00000000
        /*0138*/ 	.short	0x010a
        /*013a*/ 	.byte	0x3f
	.zero		1


	//   ....[11]....
        /*013c*/ 	.word	0x00001b30
        /*0140*/ 	.word	0x00000005
        /*0144*/ 	.word	0x00000000
        /*0148*/ 	.short	0x010a
        /*014a*/ 	.byte	0x3f
	.zero		1


	//   ....[12]....
        /*014c*/ 	.word	0x00001d90
        /*0150*/ 	.word	0x00000004
        /*0154*/ 	.word	0x00000000
        /*0158*/ 	.short	0x0101
        /*015a*/ 	.byte	0x3f
	.zero		1


	//   ....[13]....
        /*015c*/ 	.word	0x00001f80
        /*0160*/ 	.word	0x00000000
        /*0164*/ 	.word	0x00000000
        /*0168*/ 	.short	0x0101
        /*016a*/ 	.byte	0x3f
	.zero		1


	//   ....[14]....
        /*016c*/ 	.word	0x000070e0
        /*0170*/ 	.word	0x00000018
        /*0174*/ 	.word	0x00000018
        /*0178*/ 	.short	0x010a
        /*017a*/ 	.byte	0x3f
	.zero		1


	//   ....[15]....
        /*017c*/ 	.word	0x000074d0
        /*0180*/ 	.word	0x00000006
        /*0184*/ 	.word	0x00000048
        /*0188*/ 	.short	0x0101
        /*018a*/ 	.byte	0x3f
	.zero		1


	//   ....[16]....
        /*018c*/ 	.word	0x00007c20
        /*0190*/ 	.word	0x00000007
        /*0194*/ 	.word	0x00000000
        /*0198*/ 	.short	0x010a
        /*019a*/ 	.byte	0x3f
	.zero		1


	//   ....[17]....
        /*019c*/ 	.word	0x00007ca0
        /*01a0*/ 	.word	0x00000004
        /*01a4*/ 	.word	0x00000000
        /*01a8*/ 	.short	0x010a
        /*01aa*/ 	.byte	0x3f
	.zero		1


	//   ....[18]....
        /*01ac*/ 	.word	0x00007d30
        /*01b0*/ 	.word	0x00000005
        /*01b4*/ 	.word	0x00000000
        /*01b8*/ 	.short	0x010a
        /*01ba*/ 	.byte	0x3f
	.zero		1


	//   ....[19]....
        /*01bc*/ 	.word	0x00007d90
        /*01c0*/ 	.word	0x00000003
        /*01c4*/ 	.word	0x00000000
        /*01c8*/ 	.short	0x010a
        /*01ca*/ 	.byte	0x3f
	.zero		1


	//   ....[20]....
        /*01cc*/ 	.word	0x00007de0
        /*01d0*/ 	.word	0x00000005
        /*01d4*/ 	.word	0x00000000
        /*01d8*/ 	.short	0x010a
        /*01da*/ 	.byte	0x3f
	.zero		1


	//   ....[21]....
        /*01dc*/ 	.word	0x00007eb0
        /*01e0*/ 	.word	0x00000018
        /*01e4*/ 	.word	0x00000018
        /*01e8*/ 	.short	0x010a
        /*01ea*/ 	.byte	0x3f
	.zero		1


	//   ....[22]....
        /*01ec*/ 	.word	0x00007f80
        /*01f0*/ 	.word	0x00000007
        /*01f4*/ 	.word	0x00000000
        /*01f8*/ 	.short	0x010a
        /*01fa*/ 	.byte	0x3f
	.zero		1


	//   ....[23]....
        /*01fc*/ 	.word	0x00007fd0
        /*0200*/ 	.word	0x00000004
        /*0204*/ 	.word	0x00000000
        /*0208*/ 	.short	0x010a
        /*020a*/ 	.byte	0x3f
	.zero		1


	//----- nvinfo : EIATTR_NUM_MBARRIERS
	.align		4
.L_35:
        /*020c*/ 	.byte	0x03, 0x38
        /*020e*/ 	.short	0x0008


	//----- nvinfo : EIATTR_EXIT_INSTR_OFFSETS
	.align		4
        /*0210*/ 	.byte	0x04, 0x1c
        /*0212*/ 	.short	(.L_37 - .L_36)


	//   ....[0]....
.L_36:
        /*0214*/ 	.word	0x000009b0


	//   ....[1]....
        /*0218*/ 	.word	0x000011c0


	//   ....[2]....
        /*021c*/ 	.word	0x00006830


	//   ....[3]....
        /*0220*/ 	.word	0x00006d90


	//   ....[4]....
        /*0224*/ 	.word	0x00007d80


	//----- nvinfo : EIATTR_MAX_THREADS
	.align		4
.L_37:
        /*0228*/ 	.byte	0x04, 0x05
        /*022a*/ 	.short	(.L_39 - .L_38)
.L_38:
        /*022c*/ 	.word	0x00000180
        /*0230*/ 	.word	0x00000001
        /*0234*/ 	.word	0x00000001


	//----- nvinfo : EIATTR_CRS_STACK_SIZE
	.align		4
.L_39:
        /*0238*/ 	.byte	0x04, 0x1e
        /*023a*/ 	.short	(.L_41 - .L_40)
.L_40:
        /*023c*/ 	.word	0x00000000


	//----- nvinfo : EIATTR_CBANK_PARAM_SIZE
	.align		4
.L_41:
        /*0240*/ 	.byte	0x03, 0x19
        /*0242*/ 	.short	0x0470


	//----- nvinfo : EIATTR_PARAM_CBANK
	.align		4
        /*0244*/ 	.byte	0x04, 0x0a
        /*0246*/ 	.short	(.L_43 - .L_42)
	.align		4
.L_42:
        /*0248*/ 	.word	index@(.nv.constant0._ZN7cutlass13device_kernelINS_4gemm6kernel13GemmUniversalIN4cute5tupleIJiiiiEEENS1_10collective13CollectiveMmaINS1_34MainloopSm90TmaGmmaWarpSpecializedILi3ENS5_IJNS4_1CILi2EEENSA_ILi1EEESC_EEENS1_35KernelTmaWarpSpecializedCooperativeEEENS5_IJNSA_ILi128EEESG_NSA_ILi64EEEEEENS_6half_tENS5_IJlSC_lEEESJ_NS5_IJSC_llEEENS4_8TiledMMAINS4_8MMA_AtomIJNS4_4SM904GMMA26MMA_64x128x16_F32F16F16_SSILNSP_5MajorE0ELSR_1ELNSP_7ScaleInE1ELSS_1EEEEEENS4_6LayoutISD_NS5_IJSC_NSA_ILi0EEESW_EEEEENS5_IJNS4_10UnderscoreESZ_SZ_EEEEENS4_13SM90_TMA_LOADENS4_14ComposedLayoutINS4_7SwizzleILi3ELi4ELi3EEENS4_18smem_ptr_flag_bitsILi16EEENSV_INS5_IJNSA_ILi8EEESH_EEENS5_IJSH_SC_EEEEEEEvNS4_8identityENS4_23SM90_TMA_LOAD_MULTICASTENS13_IS15_S17_NSV_INS5_IJSH_S18_EEENS5_IJSC_SH_EEEEEEEvS1D_EENS_8epilogue10collective6detail29Sm90TmaWarpSpecializedAdapterINS1L_15DefaultEpilogueISJ_SK_SK_NS1K_6thread17LinearCombinationISJ_Li1EffLNS1P_9ScaleType4KindE0ELNS_15FloatRoundStyleE2ESJ_EENS1_15EpilogueDefaultEEEEEvvEEEEvNT_6ParamsE)
        /*024c*/ 	.short	0x0210
        /*024e*/ 	.short	0x0470


	//----- nvinfo : EIATTR_SW_WAR
	.align		4
.L_43:
        /*0250*/ 	.byte	0x04, 0x36
        /*0252*/ 	.short	(.L_45 - .L_44)
.L_44:
        /*0254*/ 	.word	0x00000008
.L_45:


//--------------------- .nv.callgraph             --------------------------
	.section	.nv.callgraph,"",@"SHT_CUDA_CALLGRAPH"
	.align	4
	.sectionentsize	8
	.align		4
        /*0000*/ 	.word	0x00000000
	.align		4
        /*0004*/ 	.word	0xffffffff
	.align		4
        /*0008*/ 	.word	index@(_ZN7cutlass13device_kernelINS_4gemm6kernel13GemmUniversalIN4cute5tupleIJiiiiEEENS1_10collective13CollectiveMmaINS1_34MainloopSm90TmaGmmaWarpSpecializedILi3ENS5_IJNS4_1CILi2EEENSA_ILi1EEESC_EEENS1_35KernelTmaWarpSpecializedCooperativeEEENS5_IJNSA_ILi128EEESG_NSA_ILi64EEEEEENS_6half_tENS5_IJlSC_lEEESJ_NS5_IJSC_llEEENS4_8TiledMMAINS4_8MMA_AtomIJNS4_4SM904GMMA26MMA_64x128x16_F32F16F16_SSILNSP_5MajorE0ELSR_1ELNSP_7ScaleInE1ELSS_1EEEEEENS4_6LayoutISD_NS5_IJSC_NSA_ILi0EEESW_EEEEENS5_IJNS4_10UnderscoreESZ_SZ_EEEEENS4_13SM90_TMA_LOADENS4_14ComposedLayoutINS4_7SwizzleILi3ELi4ELi3EEENS4_18smem_ptr_flag_bitsILi16EEENSV_INS5_IJNSA_ILi8EEESH_EEENS5_IJSH_SC_EEEEEEEvNS4_8identityENS4_23SM90_TMA_LOAD_MULTICASTENS13_IS15_S17_NSV_INS5_IJSH_S18_EEENS5_IJSC_SH_EEEEEEEvS1D_EENS_8epilogue10collective6detail29Sm90TmaWarpSpecializedAdapterINS1L_15DefaultEpilogueISJ_SK_SK_NS1K_6thread17LinearCombinationISJ_Li1EffLNS1P_9ScaleType4KindE0ELNS_15FloatRoundStyleE2ESJ_EENS1_15EpilogueDefaultEEEEEvvEEEEvNT_6ParamsE)
	.align		4
        /*000c*/ 	.word	index@(__assertfail)
	.align		4
        /*0010*/ 	.word	0x00000000
	.align		4
        /*0014*/ 	.word	0xfffffffe
	.align		4
        /*0018*/ 	.word	0x00000000
	.align		4
        /*001c*/ 	.word	0xfffffffd
	.align		4
        /*0020*/ 	.word	0x00000000
	.align		4
        /*0024*/ 	.word	0xfffffffc


//--------------------- .nv.constant4             --------------------------
	.section	.nv.constant4,"a",@progbits
	.align	8
	.align		8
.nv.constant4:
        /*0000*/ 	.dword	__assertfail
	.align		8
        /*0008*/ 	.dword	__unnamed_1
	.align		8
        /*0010*/ 	.dword	_ZN40_INTERNAL_46cead13_4_k_cu_709fb761_329954cuda3std3__45__cpo5beginE
	.align		8
        /*0018*/ 	.dword	_ZN40_INTERNAL_46cead13_4_k_cu_709fb761_329954cuda3std3__45__cpo3endE
	.align		8
        /*0020*/ 	.dword	_ZN40_INTERNAL_46cead13_4_k_cu_709fb761_329954cuda3std3__45__cpo6cbeginE
	.align		8
        /*0028*/ 	.dword	_ZN40_INTERNAL_46cead13_4_k_cu_709fb761_329954cuda3std3__45__cpo4cendE
	.align		8
        /*0030*/ 	.dword	_ZN40_INTERNAL_46cead13_4_k_cu_709fb761_329954cuda3std3__442_GLOBAL__N__46cead13_4_k_cu_709fb761_329956ignoreE
	.align		8
        /*0038*/ 	.dword	_ZN40_INTERNAL_46cead13_4_k_cu_709fb761_329954cuda3std3__419piecewise_constructE
	.align		8
        /*0040*/ 	.dword	_ZN40_INTERNAL_46cead13_4_k_cu_709fb761_329954cuda3std3__48in_placeE
	.align		8
        /*0048*/ 	.dword	_ZN40_INTERNAL_46cead13_4_k_cu_709fb761_329954cuda3std6ranges3__45__cpo4swapE
	.align		8
        /*0050*/ 	.dword	_ZN40_INTERNAL_46cead13_4_k_cu_709fb761_329954cuda3std6ranges3__45__cpo9iter_moveE
	.align		8
        /*0058*/ 	.dword	_ZN40_INTERNAL_46cead13_4_k_cu_709fb761_329954cute7productE
	.align		8
        /*0060*/ 	.dword	_ZN40_INTERNAL_46cead13_4_k_cu_709fb761_329954cute1_E
	.align		8
        /*0068*/ 	.dword	$str$22
	.align		8
        /*0070*/ 	.dword	$str$23


//--------------------- .text._ZN7cutlass13device_kernelINS_4gemm6kernel13GemmUniversalIN4cute5tupleIJiiiiEEENS1_10collective13CollectiveMmaINS1_34MainloopSm90TmaGmmaWarpSpecializedILi3ENS5_IJNS4_1CILi2EEENSA_ILi1EEESC_EEENS1_35KernelTmaWarpSpecializedCooperativeEEENS5_IJNSA_ILi128EEESG_NSA_ILi64EEEEEENS_6half_tENS5_IJlSC_lEEESJ_NS5_IJSC_llEEENS4_8TiledMMAINS4_8MMA_AtomIJNS4_4SM904GMMA26MMA_64x128x16_F32F16F16_SSILNSP_5MajorE0ELSR_1ELNSP_7ScaleInE1ELSS_1EEEEEENS4_6LayoutISD_NS5_IJSC_NSA_ILi0EEESW_EEEEENS5_IJNS4_10UnderscoreESZ_SZ_EEEEENS4_13SM90_TMA_LOADENS4_14ComposedLayoutINS4_7SwizzleILi3ELi4ELi3EEENS4_18smem_ptr_flag_bitsILi16EEENSV_INS5_IJNSA_ILi8EEESH_EEENS5_IJSH_SC_EEEEEEEvNS4_8identityENS4_23SM90_TMA_LOAD_MULTICASTENS13_IS15_S17_NSV_INS5_IJSH_S18_EEENS5_IJSC_SH_EEEEEEEvS1D_EENS_8epilogue10collective6detail29Sm90TmaWarpSpecializedAdapterINS1L_15DefaultEpilogueISJ_SK_SK_NS1K_6thread17LinearCombinationISJ_Li1EffLNS1P_9ScaleType4KindE0ELNS_15FloatRoundStyleE2ESJ_EENS1_15EpilogueDefaultEEEEEvvEEEEvNT_6ParamsE --------------------------
	.section	.text._ZN7cutlass13device_kernelINS_4gemm6kernel13GemmUniversalIN4cute5tupleIJiiiiEEENS1_10collective13CollectiveMmaINS1_34MainloopSm90TmaGmmaWarpSpecializedILi3ENS5_IJNS4_1CILi2EEENSA_ILi1EEESC_EEENS1_35KernelTmaWarpSpecializedCooperativeEEENS5_IJNSA_ILi128EEESG_NSA_ILi64EEEEEENS_6half_tENS5_IJlSC_lEEESJ_NS5_IJSC_llEEENS4_8TiledMMAINS4_8MMA_AtomIJNS4_4SM904GMMA26MMA_64x128x16_F32F16F16_SSILNSP_5MajorE0ELSR_1ELNSP_7ScaleInE1ELSS_1EEEEEENS4_6LayoutISD_NS5_IJSC_NSA_ILi0EEESW_EEEEENS5_IJNS4_10UnderscoreESZ_SZ_EEEEENS4_13SM90_TMA_LOADENS4_14ComposedLayoutINS4_7SwizzleILi3ELi4ELi3EEENS4_18smem_ptr_flag_bitsILi16EEENSV_INS5_IJNSA_ILi8EEESH_EEENS5_IJSH_SC_EEEEEEEvNS4_8identityENS4_23SM90_TMA_LOAD_MULTICASTENS13_IS15_S17_NSV_INS5_IJSH_S18_EEENS5_IJSC_SH_EEEEEEEvS1D_EENS_8epilogue10collective6detail29Sm90TmaWarpSpecializedAdapterINS1L_15DefaultEpilogueISJ_SK_SK_NS1K_6thread17LinearCombinationISJ_Li1EffLNS1P_9ScaleType4KindE0ELNS_15FloatRoundStyleE2ESJ_EENS1_15EpilogueDefaultEEEEEvvEEEEvNT_6ParamsE,"ax",@progbits
	.align	128
.text._ZN7cutlass13device_kernelINS_4gemm6kernel13GemmUniversalIN4cute5tupleIJiiiiEEENS1_10collective13CollectiveMmaINS1_34MainloopSm90TmaGmmaWarpSpecializedILi3ENS5_IJNS4_1CILi2EEENSA_ILi1EEESC_EEENS1_35KernelTmaWarpSpecializedCooperativeEEENS5_IJNSA_ILi128EEESG_NSA_ILi64EEEEEENS_6half_tENS5_IJlSC_lEEESJ_NS5_IJSC_llEEENS4_8TiledMMAINS4_8MMA_AtomIJNS4_4SM904GMMA26MMA_64x128x16_F32F16F16_SSILNSP_5MajorE0ELSR_1ELNSP_7ScaleInE1ELSS_1EEEEEENS4_6LayoutISD_NS5_IJSC_NSA_ILi0EEESW_EEEEENS5_IJNS4_10UnderscoreESZ_SZ_EEEEENS4_13SM90_TMA_LOADENS4_14ComposedLayoutINS4_7SwizzleILi3ELi4ELi3EEENS4_18smem_ptr_flag_bitsILi16EEENSV_INS5_IJNSA_ILi8EEESH_EEENS5_IJSH_SC_EEEEEEEvNS4_8identityENS4_23SM90_TMA_LOAD_MULTICASTENS13_IS15_S17_NSV_INS5_IJSH_S18_EEENS5_IJSC_SH_EEEEEEEvS1D_EENS_8epilogue10collective6detail29Sm90TmaWarpSpecializedAdapterINS1L_15DefaultEpilogueISJ_SK_SK_NS1K_6thread17LinearCombinationISJ_Li1EffLNS1P_9ScaleType4KindE0ELNS_15FloatRoundStyleE2ESJ_EENS1_15EpilogueDefaultEEEEEvvEEEEvNT_6ParamsE:
        .type           _ZN7cutlass13device_kernelINS_4gemm6kernel13GemmUniversalIN4cute5tupleIJiiiiEEENS1_10collective13CollectiveMmaINS1_34MainloopSm90TmaGmmaWarpSpecializedILi3ENS5_IJNS4_1CILi2EEENSA_ILi1EEESC_EEENS1_35KernelTmaWarpSpecializedCooperativeEEENS5_IJNSA_ILi128EEESG_NSA_ILi64EEEEEENS_6half_tENS5_IJlSC_lEEESJ_NS5_IJSC_llEEENS4_8TiledMMAINS4_8MMA_AtomIJNS4_4SM904GMMA26MMA_64x128x16_F32F16F16_SSILNSP_5MajorE0ELSR_1ELNSP_7ScaleInE1ELSS_1EEEEEENS4_6LayoutISD_NS5_IJSC_NSA_ILi0EEESW_EEEEENS5_IJNS4_10UnderscoreESZ_SZ_EEEEENS4_13SM90_TMA_LOADENS4_14ComposedLayoutINS4_7SwizzleILi3ELi4ELi3EEENS4_18smem_ptr_flag_bitsILi16EEENSV_INS5_IJNSA_ILi8EEESH_EEENS5_IJSH_SC_EEEEEEEvNS4_8identityENS4_23SM90_TMA_LOAD_MULTICASTENS13_IS15_S17_NSV_INS5_IJSH_S18_EEENS5_IJSC_SH_EEEEEEEvS1D_EENS_8epilogue10collective6detail29Sm90TmaWarpSpecializedAdapterINS1L_15DefaultEpilogueISJ_SK_SK_NS1K_6thread17LinearCombinationISJ_Li1EffLNS1P_9ScaleType4KindE0ELNS_15FloatRoundStyleE2ESJ_EENS1_15EpilogueDefaultEEEEEvvEEEEvNT_6ParamsE,@function
        .size           _ZN7cutlass13device_kernelINS_4gemm6kernel13GemmUniversalIN4cute5tupleIJiiiiEEENS1_10collective13CollectiveMmaINS1_34MainloopSm90TmaGmmaWarpSpecializedILi3ENS5_IJNS4_1CILi2EEENSA_ILi1EEESC_EEENS1_35KernelTmaWarpSpecializedCooperativeEEENS5_IJNSA_ILi128EEESG_NSA_ILi64EEEEEENS_6half_tENS5_IJlSC_lEEESJ_NS5_IJSC_llEEENS4_8TiledMMAINS4_8MMA_AtomIJNS4_4SM904GMMA26MMA_64x128x16_F32F16F16_SSILNSP_5MajorE0ELSR_1ELNSP_7ScaleInE1ELSS_1EEEEEENS4_6LayoutISD_NS5_IJSC_NSA_ILi0EEESW_EEEEENS5_IJNS4_10UnderscoreESZ_SZ_EEEEENS4_13SM90_TMA_LOADENS4_14ComposedLayoutINS4_7SwizzleILi3ELi4ELi3EEENS4_18smem_ptr_flag_bitsILi16EEENSV_INS5_IJNSA_ILi8EEESH_EEENS5_IJSH_SC_EEEEEEEvNS4_8identityENS4_23SM90_TMA_LOAD_MULTICASTENS13_IS15_S17_NSV_INS5_IJSH_S18_EEENS5_IJSC_SH_EEEEEEEvS1D_EENS_8epilogue10collective6detail29Sm90TmaWarpSpecializedAdapterINS1L_15DefaultEpilogueISJ_SK_SK_NS1K_6thread17LinearCombinationISJ_Li1EffLNS1P_9ScaleType4KindE0ELNS_15FloatRoundStyleE2ESJ_EENS1_15EpilogueDefaultEEEEEvvEEEEvNT_6ParamsE,(.L_x_195 - _ZN7cutlass13device_kernelINS_4gemm6kernel13GemmUniversalIN4cute5tupleIJiiiiEEENS1_10collective13CollectiveMmaINS1_34MainloopSm90TmaGmmaWarpSpecializedILi3ENS5_IJNS4_1CILi2EEENSA_ILi1EEESC_EEENS1_35KernelTmaWarpSpecializedCooperativeEEENS5_IJNSA_ILi128EEESG_NSA_ILi64EEEEEENS_6half_tENS5_IJlSC_lEEESJ_NS5_IJSC_llEEENS4_8TiledMMAINS4_8MMA_AtomIJNS4_4SM904GMMA26MMA_64x128x16_F32F16F16_SSILNSP_5MajorE0ELSR_1ELNSP_7ScaleInE1ELSS_1EEEEEENS4_6LayoutISD_NS5_IJSC_NSA_ILi0EEESW_EEEEENS5_IJNS4_10UnderscoreESZ_SZ_EEEEENS4_13SM90_TMA_LOADENS4_14ComposedLayoutINS4_7SwizzleILi3ELi4ELi3EEENS4_18smem_ptr_flag_bitsILi16EEENSV_INS5_IJNSA_ILi8EEESH_EEENS5_IJSH_SC_EEEEEEEvNS4_8identityENS4_23SM90_TMA_LOAD_MULTICASTENS13_IS15_S17_NSV_INS5_IJSH_S18_EEENS5_IJSC_SH_EEEEEEEvS1D_EENS_8epilogue10collective6detail29Sm90TmaWarpSpecializedAdapterINS1L_15DefaultEpilogueISJ_SK_SK_NS1K_6thread17LinearCombinationISJ_Li1EffLNS1P_9ScaleType4KindE0ELNS_15FloatRoundStyleE2ESJ_EENS1_15EpilogueDefaultEEEEEvvEEEEvNT_6ParamsE)
        .other          _ZN7cutlass13device_kernelINS_4gemm6kernel13GemmUniversalIN4cute5tupleIJiiiiEEENS1_10collective13CollectiveMmaINS1_34MainloopSm90TmaGmmaWarpSpecializedILi3ENS5_IJNS4_1CILi2EEENSA_ILi1EEESC_EEENS1_35KernelTmaWarpSpecializedCooperativeEEENS5_IJNSA_ILi128EEESG_NSA_ILi64EEEEEENS_6half_tENS5_IJlSC_lEEESJ_NS5_IJSC_llEEENS4_8TiledMMAINS4_8MMA_AtomIJNS4_4SM904GMMA26MMA_64x128x16_F32F16F16_SSILNSP_5MajorE0ELSR_1ELNSP_7ScaleInE1ELSS_1EEEEEENS4_6LayoutISD_NS5_IJSC_NSA_ILi0EEESW_EEEEENS5_IJNS4_10UnderscoreESZ_SZ_EEEEENS4_13SM90_TMA_LOADENS4_14ComposedLayoutINS4_7SwizzleILi3ELi4ELi3EEENS4_18smem_ptr_flag_bitsILi16EEENSV_INS5_IJNSA_ILi8EEESH_EEENS5_IJSH_SC_EEEEEEEvNS4_8identityENS4_23SM90_TMA_LOAD_MULTICASTENS13_IS15_S17_NSV_INS5_IJSH_S18_EEENS5_IJSC_SH_EEEEEEEvS1D_EENS_8epilogue10collective6detail29Sm90TmaWarpSpecializedAdapterINS1L_15DefaultEpilogueISJ_SK_SK_NS1K_6thread17LinearCombinationISJ_Li1EffLNS1P_9ScaleType4KindE0ELNS_15FloatRoundStyleE2ESJ_EENS1_15EpilogueDefaultEEEEEvvEEEEvNT_6ParamsE,@"STO_CUDA_ENTRY STV_DEFAULT"
_ZN7cutlass13device_kernelINS_4gemm6kernel13GemmUniversalIN4cute5tupleIJiiiiEEENS1_10collective13CollectiveMmaINS1_34MainloopSm90TmaGmmaWarpSpecializedILi3ENS5_IJNS4_1CILi2EEENSA_ILi1EEESC_EEENS1_35KernelTmaWarpSpecializedCooperativeEEENS5_IJNSA_ILi128EEESG_NSA_ILi64EEEEEENS_6half_tENS5_IJlSC_lEEESJ_NS5_IJSC_llEEENS4_8TiledMMAINS4_8MMA_AtomIJNS4_4SM904GMMA26MMA_64x128x16_F32F16F16_SSILNSP_5MajorE0ELSR_1ELNSP_7ScaleInE1ELSS_1EEEEEENS4_6LayoutISD_NS5_IJSC_NSA_ILi0EEESW_EEEEENS5_IJNS4_10UnderscoreESZ_SZ_EEEEENS4_13SM90_TMA_LOADENS4_14ComposedLayoutINS4_7SwizzleILi3ELi4ELi3EEENS4_18smem_ptr_flag_bitsILi16EEENSV_INS5_IJNSA_ILi8EEESH_EEENS5_IJSH_SC_EEEEEEEvNS4_8identityENS4_23SM90_TMA_LOAD_MULTICASTENS13_IS15_S17_NSV_INS5_IJSH_S18_EEENS5_IJSC_SH_EEEEEEEvS1D_EENS_8epilogue10collective6detail29Sm90TmaWarpSpecializedAdapterINS1L_15DefaultEpilogueISJ_SK_SK_NS1K_6thread17LinearCombinationISJ_Li1EffLNS1P_9ScaleType4KindE0ELNS_15FloatRoundStyleE2ESJ_EENS1_15EpilogueDefaultEEEEEvvEEEEvNT_6ParamsE:
[----:B------:R-:W0:Y:S01]  /*0000*/  LDC R1, c[0x0][0x28] ;  /* 0x00000a00ff017b82 */ /* 0x000e220000000800 */
[----:B------:R-:W1:Y:S01]  /*0010*/  S2R R95, SR_TID.X ;  /* 0x00000000005f7919 */ /* 0x000e620000002100 */
[----:B------:R-:W-:Y:S01]  /*0020*/  ELECT P0, URZ, PT ;  /* 0x00000000003f782f */ /* 0x000fe20003800000 */
[----:B------:R-:W-:Y:S01]  /*0030*/  BSSY B0, `(.L_x_0) ;  /* 0x000000f000007945 */ /* 0x000fe20003800000 */
[--C-:B-1----:R-:W-:Y:S02]  /*0040*/  SHF.R.U32.HI R0, RZ, 0x5, R95.reuse ;  /* 0x00000005ff007819 */ /* 0x102fe4000001165f */
[----:B------:R-:W-:-:S03]  /*0050*/  SHF.R.U32.HI R6, RZ, 0x7, R95 ;  /* 0x00000007ff067819 */ /* 0x000fc6000001165f */
[----:B------:R-:W1:Y:S04]  /*0060*/  SHFL.IDX PT, R3, R0, RZ, 0x1f ;  /* 0x00001fff00037589 */ /* 0x000e6800000e0000 */
[----:B------:R2:W3:Y:S01]  /*0070*/  SHFL.IDX PT, R2, R6, RZ, 0x1f ;  /* 0x00001fff06027589 */ /* 0x0004e200000e0000 */
[----:B-1----:R-:W-:-:S13]  /*0080*/  ISETP.NE.OR P0, PT, R3, RZ, !P0 ;  /* 0x000000ff0300720c */ /* 0x002fda0004705670 */
[----:B0-23--:R-:W-:Y:S05]  /*0090*/  @P0 BRA `(.L_x_1) ;  /* 0x0000000000200947 */ /* 0x00dfea0003800000 */
[----:B------:R-:W-:Y:S02]  /*00a0*/  ULDC.64 UR4, c[0x0][0x198] ;  /* 0x0000660000047ab9 */ /* 0x000fe40000000a00 */
[----:B------:R-:W-:Y:S02]  /*00b0*/  UIADD3 UR6, UP0, UR4, 0xf0, URZ ;  /* 0x000000f004067890 */ /* 0x000fe4000ff1e03f */
[----:B------:R-:W-:Y:S02]  /*00c0*/  UIADD3 UR4, UP1, UR4, 0x1f0, URZ ;  /* 0x000001f004047890 */ /* 0x000fe4000ff3e03f */
[----:B------:R-:W-:Y:S02]  /*00d0*/  UIADD3.X UR7, URZ, UR5, URZ, UP0, !UPT ;  /* 0x000000053f077290 */ /* 0x000fe400087fe43f */
[----:B------:R-:W-:-:S07]  /*00e0*/  UIADD3.X UR5, URZ, UR5, URZ, UP1, !UPT ;  /* 0x000000053f057290 */ /* 0x000fce0008ffe43f */
[----:B------:R0:W-:Y:S02]  /*00f0*/  UTMACCTL.PF [UR6] ;  /* 0x00000000060079b9 */ /* 0x0001e40008040000 */
[----:B------:R0:W-:Y:S02]  /*0100*/  UTMACCTL.PF [UR4] ;  /* 0x00000000040079b9 */ /* 0x0001e40008040000 */
[----:B0-----:R-:W-:Y:S01]  /*0110*/  NOP ;  /* 0x0000000000007918 */ /* 0x001fe20000000000 */
.L_x_1:
[----:B------:R-:W-:Y:S05]  /*0120*/  BSYNC B0 ;  /* 0x0000000000007941 */ /* 0x000fea0003800000 */
.L_x_0:
[----:B------:R-:W0:Y:S02]  /*0130*/  SHFL.IDX PT, R5, R0, RZ, 0x1f ;  /* 0x00001fff00057589 */ /* 0x000e2400000e0000 */
[----:B0-----:R-:W-:-:S13]  /*0140*/  ISETP.NE.AND P0, PT, R5, RZ, PT ;  /* 0x000000ff0500720c */ /* 0x001fda0003f05270 */
[----:B------:R-:W-:Y:S05]  /*0150*/  @P0 BRA `(.L_x_2) ;  /* 0x0000000000500947 */ /* 0x000fea0003800000 */
[----:B------:R-:W0:Y:S01]  /*0160*/  S2UR UR8, SR_CgaCtaId ;  /* 0x00000000000879c3 */ /* 0x000e220000008800 */
[----:B------:R-:W-:Y:S01]  /*0170*/  UMOV UR4, 0x400 ;  /* 0x0000040000047882 */ /* 0x000fe20000000000 */
[----:B------:R-:W-:Y:S01]  /*0180*/  UMOV UR5, 0x1 ;  /* 0x0000000100057882 */ /* 0x000fe20000000000 */
[----:B------:R-:W-:Y:S01]  /*0190*/  UMOV UR6, 0x4 ;  /* 0x0000000400067882 */ /* 0x000fe20000000000 */
[----:B------:R-:W-:Y:S01]  /*01a0*/  ELECT P0, URZ, PT ;  /* 0x00000000003f782f */ /* 0x000fe20003800000 */
[----:B------:R-:W-:-:S04]  /*01b0*/  UIADD3 UR6, -UR6, 0x100000, URZ ;  /* 0x0010000006067890 */ /* 0x000fc8000fffe13f */
[----:B------:R-:W-:Y:S02]  /*01c0*/  USHF.L.U32 UR7, UR6, 0xb, URZ ;  /* 0x0000000b06077899 */ /* 0x000fe4000800063f */
[----:B------:R-:W-:Y:S02]  /*01d0*/  USHF.L.U32 UR6, UR6, 0x1, URZ ;  /* 0x0000000106067899 */ /* 0x000fe4000800063f */
[----:B0-----:R-:W-:Y:S02]  /*01e0*/  ULEA UR8, UR8, UR4, 0x18 ;  /* 0x0000000408087291 */ /* 0x001fe4000f8ec03f */
[----:B------:R-:W-:-:S04]  /*01f0*/  UIADD3 UR4, -UR5, 0x100000, URZ ;  /* 0x0010000005047890 */ /* 0x000fc8000fffe13f */
[----:B------:R-:W-:Y:S02]  /*0200*/  USHF.L.U32 UR5, UR4, 0xb, URZ ;  /* 0x0000000b04057899 */ /* 0x000fe4000800063f */
[----:B------:R-:W-:Y:S01]  /*0210*/  USHF.L.U32 UR4, UR4, 0x1, URZ ;  /* 0x0000000104047899 */ /* 0x000fe2000800063f */
[----:B------:R-:W0:Y:S11]  /*0220*/  FENCE.VIEW.ASYNC.S ;  /* 0x00000000000073c6 */ /* 0x000e360000000000 */
[----:B0-----:R0:W1:Y:S01]  /*0230*/  SYNCS.EXCH.64 URZ, [UR8], UR4 ;  /* 0x00000004083f75b2 */ /* 0x0010620008000100 */
[----:B------:R0:W2:Y:S01]  /*0240*/  SYNCS.EXCH.64 URZ, [UR8+0x18], UR6 ;  /* 0x00001806083f75b2 */ /* 0x0000a20008000100 */
[----:B------:R0:W3:Y:S01]  /*0250*/  SYNCS.EXCH.64 URZ, [UR8+0x8], UR4 ;  /* 0x00000804083f75b2 */ /* 0x0000e20008000100 */
[----:B------:R0:W4:Y:S01]  /*0260*/  SYNCS.EXCH.64 URZ, [UR8+0x20], UR6 ;  /* 0x00002006083f75b2 */ /* 0x0001220008000100 */
[----:B------:R0:W0:Y:S01]  /*0270*/  SYNCS.EXCH.64 URZ, [UR8+0x10], UR4 ;  /* 0x00001004083f75b2 */ /* 0x0000220008000100 */
[----:B------:R0:W0:Y:S01]  /*0280*/  SYNCS.EXCH.64 URZ, [UR8+0x28], UR6 ;  /* 0x00002806083f75b2 */ /* 0x0000220008000100 */
[----:B------:R-:W-:Y:S01]  /*0290*/  NOP ;  /* 0x0000000000007918 */ /* 0x000fe20000000000 */
.L_x_2:
[----:B------:R-:W-:Y:S01]  /*02a0*/  SHF.R.S32.HI R4, RZ, 0x1f, R95 ;  /* 0x0000001fff047819 */ /* 0x000fe2000001145f */
[----:B------:R-:W5:Y:S01]  /*02b0*/  SHFL.IDX PT, R0, R0, RZ, 0x1f ;  /* 0x00001fff00007589 */ /* 0x000f6200000e0000 */
[----:B0-----:R-:W0:Y:S01]  /*02c0*/  S2UR UR8, SR_CTAID.X ;  /* 0x00000000000879c3 */ /* 0x001e220000002500 */
[----:B------:R-:W-:Y:S02]  /*02d0*/  ELECT P0, URZ, PT ;  /* 0x00000000003f782f */ /* 0x000fe40003800000 */
[----:B------:R-:W-:Y:S01]  /*02e0*/  LEA.HI R4, R4, R95, RZ, 0x7 ;  /* 0x0000005f04047211 */ /* 0x000fe200078f38ff */
[----:B------:R-:W-:Y:S01]  /*02f0*/  ULDC UR4, c[0x0][0x150] ;  /* 0x0000540000047ab9 */ /* 0x000fe20000000800 */
[----:B------:R-:W-:Y:S01]  /*0300*/  SHF.R.S32.HI R10, RZ, 0x1f, R5 ;  /* 0x0000001fff0a7819 */ /* 0x000fe20000011405 */
[----:B------:R-:W-:Y:S01]  /*0310*/  NOP ;  /* 0x0000000000007918 */ /* 0x000fe20000000000 */
[----:B------:R-:W-:Y:S01]  /*0320*/  LOP3.LUT R4, R4, 0xffffff80, RZ, 0xc0, !PT ;  /* 0xffffff8004047812 */ /* 0x000fe200078ec0ff */
[----:B------:R-:W-:Y:S01]  /*0330*/  NOP ;  /* 0x0000000000007918 */ /* 0x000fe20000000000 */
[----:B------:R-:W-:Y:S01]  /*0340*/  LEA.HI R10, R10, R5, RZ, 0x2 ;  /* 0x000000050a0a7211 */ /* 0x000fe200078f10ff */
[----:B------:R-:W1:Y:S01]  /*0350*/  LDC R12, c[0x0][0x144] ;  /* 0x00005100ff0c7b82 */ /* 0x000e620000000800 */
[----:B------:R-:W-:Y:S01]  /*0360*/  IMAD.MOV.U32 R22, RZ, RZ, 0x1 ;  /* 0x00000001ff167424 */ /* 0x000fe200078e00ff */
[----:B------:R-:W-:Y:S01]  /*0370*/  ISETP.NE.AND P3, PT, R2, RZ, PT ;  /* 0x000000ff0200720c */ /* 0x000fe20003f65270 */
[----:B------:R-:W-:Y:S01]  /*0380*/  IMAD.IADD R8, R95, 0x1, -R4 ;  /* 0x000000015f087824 */ /* 0x000fe200078e0a04 */
[----:B------:R-:W-:Y:S01]  /*0390*/  LOP3.LUT R10, R10, 0x3ffffffc, RZ, 0xc0, !PT ;  /* 0x3ffffffc0a0a7812 */ /* 0x000fe200078ec0ff */
[----:B------:R-:W2:Y:S03]  /*03a0*/  S2R R4, SR_CTAID.Y ;  /* 0x0000000000047919 */ /* 0x000ea60000002600 */
[----:B------:R-:W-:Y:S01]  /*03b0*/  SHF.R.S32.HI R7, RZ, 0x1f, R8 ;  /* 0x0000001fff077819 */ /* 0x000fe20000011408 */
[----:B------:R-:W-:Y:S01]  /*03c0*/  IMAD.IADD R10, R5, 0x1, -R10 ;  /* 0x00000001050a7824 */ /* 0x000fe200078e0a0a */
[----:B------:R-:W3:Y:S02]  /*03d0*/  LDC R14, c[0x0][0x140] ;  /* 0x00005000ff0e7b82 */ /* 0x000ee40000000800 */
[----:B------:R-:W-:-:S02]  /*03e0*/  LEA.HI R7, R7, R8, RZ, 0x3 ;  /* 0x0000000807077211 */ /* 0x000fc400078f18ff */
[----:B-----5:R-:W-:Y:S02]  /*03f0*/  ISETP.NE.OR P0, PT, R0, RZ, !P0 ;  /* 0x000000ff0000720c */ /* 0x020fe40004705670 */
[--C-:B------:R-:W-:Y:S02]  /*0400*/  SHF.R.S32.HI R0, RZ, 0x3, R7.reuse ;  /* 0x00000003ff007819 */ /* 0x100fe40000011407 */
[----:B0-----:R-:W-:Y:S02]  /*0410*/  I2FP.F32.U32 R9, UR8 ;  /* 0x0000000800097c45 */ /* 0x001fe40008201000 */
[----:B------:R-:W-:-:S03]  /*0420*/  SHF.R.S32.HI R7, RZ, 0x1f, R7 ;  /* 0x0000001fff077819 */ /* 0x000fc60000011407 */
[----:B------:R-:W-:Y:S01]  /*0430*/  FMUL R11, R9, UR4 ;  /* 0x00000004090b7c20 */ /* 0x000fe20008400000 */
[----:B------:R-:W-:Y:S01]  /*0440*/  LEA.HI R7, R7, R0, RZ, 0x2 ;  /* 0x0000000007077211 */ /* 0x000fe200078f10ff */
[----:B------:R-:W-:Y:S01]  /*0450*/  ULDC UR4, c[0x0][0x154] ;  /* 0x0000550000047ab9 */ /* 0x000fe20000000800 */
[----:B------:R-:W0:Y:S01]  /*0460*/  LDC R9, c[0x0][0x148] ;  /* 0x00005200ff097b82 */ /* 0x000e220000000800 */
[----:B------:R-:W-:Y:S01]  /*0470*/  VOTEU.ALL UP0, P0 ;  /* 0x00000000003f7886 */ /* 0x000fe20000000000 */
[----:B------:R-:W-:Y:S01]  /*0480*/  LOP3.LUT R7, R7, 0xfffffffc, RZ, 0xc0, !PT ;  /* 0xfffffffc07077812 */ /* 0x000fe200078ec0ff */
[----:B------:R-:W5:Y:S01]  /*0490*/  F2I.U32.TRUNC.NTZ R11, R11 ;  /* 0x0000000b000b7305 */ /* 0x000f62000020f000 */
[----:B------:R-:W-:Y:S02]  /*04a0*/  VOTEU.ALL UP1, P0 ;  /* 0x00000000003f7886 */ /* 0x000fe40000020000 */
[----:B------:R-:W-:Y:S01]  /*04b0*/  @!UP0 UMOV UR6, 0x400 ;  /* 0x0000040000068882 */ /* 0x000fe20000000000 */
[----:B------:R-:W-:Y:S01]  /*04c0*/  IMAD.IADD R7, R0, 0x1, -R7 ;  /* 0x0000000100077824 */ /* 0x000fe200078e0a07 */
[----:B------:R-:W4:Y:S01]  /*04d0*/  @!UP0 S2UR UR7, SR_CgaCtaId ;  /* 0x00000000000789c3 */ /* 0x000f220000008800 */
[----:B------:R-:W-:-:S02]  /*04e0*/  SHF.R.S32.HI R0, RZ, 0x1f, R3 ;  /* 0x0000001fff007819 */ /* 0x000fc40000011403 */
[----:B------:R-:W-:Y:S01]  /*04f0*/  IMAD R10, R10, 0x4, R7 ;  /* 0x000000040a0a7824 */ /* 0x000fe200078e0207 */
[----:B--2---:R-:W-:Y:S02]  /*0500*/  I2FP.F32.U32 R13, R4 ;  /* 0x00000004000d7245 */ /* 0x004fe40000201000 */
[----:B------:R-:W-:Y:S01]  /*0510*/  LEA.HI R0, R0, R3, RZ, 0x2 ;  /* 0x0000000300007211 */ /* 0x000fe200078f10ff */
[C---:B------:R-:W-:Y:S01]  /*0520*/  IMAD.SHL.U32 R19, R10.reuse, 0x4, RZ ;  /* 0x000000040a137824 */ /* 0x040fe200078e00ff */
[----:B------:R-:W-:Y:S01]  /*0530*/  LEA.HI R7, R10, R10, RZ, 0x1 ;  /* 0x0000000a0a077211 */ /* 0x000fe200078f08ff */
[----:B------:R-:W-:Y:S01]  /*0540*/  FMUL R13, R13, UR4 ;  /* 0x000000040d0d7c20 */ /* 0x000fe20008400000 */
[----:B-----5:R-:W-:Y:S01]  /*0550*/  IMAD.MOV R15, RZ, RZ, -R11 ;  /* 0x000000ffff0f7224 */ /* 0x020fe200078e0a0b */
[----:B------:R-:W-:Y:S01]  /*0560*/  LOP3.LUT R0, R0, 0xfffffffc, RZ, 0xc0, !PT ;  /* 0xfffffffc00007812 */ /* 0x000fe200078ec0ff */
[----:B------:R-:W-:Y:S01]  /*0570*/  UMOV UR4, 0x20 ;  /* 0x0000002000047882 */ /* 0x000fe20000000000 */
[----:B------:R-:W-:Y:S01]  /*0580*/  LOP3.LUT R11, R7, 0xfffffffe, RZ, 0xc0, !PT ;  /* 0xfffffffe070b7812 */ /* 0x000fe200078ec0ff */
[----:B-1----:R-:W-:Y:S01]  /*0590*/  IMAD R7, R12, R15, UR8 ;  /* 0x000000080c077e24 */ /* 0x002fe2000f8e020f */
[----:B------:R-:W1:Y:S01]  /*05a0*/  F2I.U32.TRUNC.NTZ R13, R13 ;  /* 0x0000000d000d7305 */ /* 0x000e62000020f000 */
[----:B------:R-:W-:Y:S01]  /*05b0*/  IMAD.IADD R3, R3, 0x1, -R0 ;  /* 0x0000000103037824 */ /* 0x000fe200078e0a00 */
[C---:B------:R-:W-:Y:S01]  /*05c0*/  LOP3.LUT R19, R10.reuse, 0xc, R19, 0x78, !PT ;  /* 0x0000000c0a137812 */ /* 0x040fe200078e7813 */
[----:B------:R-:W-:Y:S01]  /*05d0*/  IMAD.IADD R12, R10, 0x1, -R11 ;  /* 0x000000010a0c7824 */ /* 0x000fe200078e0a0b */
[----:B------:R-:W-:-:S04]  /*05e0*/  @!UP0 UIADD3 UR4, -UR4, 0x100000, URZ ;  /* 0x0010000004048890 */ /* 0x000fc8000fffe13f */
[----:B------:R-:W-:Y:S02]  /*05f0*/  @!UP0 USHF.L.U32 UR5, UR4, 0xb, URZ ;  /* 0x0000000b04058899 */ /* 0x000fe4000800063f */
[----:B------:R-:W-:Y:S01]  /*0600*/  @!UP0 USHF.L.U32 UR4, UR4, 0x1, URZ ;  /* 0x0000000104048899 */ /* 0x000fe2000800063f */
[----:B---3--:R-:W-:Y:S02]  /*0610*/  ISETP.EQ.U32.AND P2, PT, R14, 0x1, PT ;  /* 0x000000010e00780c */ /* 0x008fe40003f42070 */
[C---:B------:R-:W-:Y:S02]  /*0620*/  ISETP.NE.AND P1, PT, R3.reuse, 0x3, PT ;  /* 0x000000030300780c */ /* 0x040fe40003f25270 */
[----:B------:R-:W-:Y:S01]  /*0630*/  ISETP.NE.AND P4, PT, R12, R7, PT ;  /* 0x000000070c00720c */ /* 0x000fe20003f85270 */
[----:B----4-:R-:W-:Y:S01]  /*0640*/  @!UP0 ULEA UR6, UR7, UR6, 0x18 ;  /* 0x0000000607068291 */ /* 0x010fe2000f8ec03f */
[----:B------:R-:W-:Y:S01]  /*0650*/  ISETP.EQ.OR P1, PT, R3, RZ, !P1 ;  /* 0x000000ff0300720c */ /* 0x000fe20004f22670 */
[----:B------:R-:W-:Y:S01]  /*0660*/  VOTEU.ALL UP0, P0 ;  /* 0x00000000003f7886 */ /* 0x000fe20000000000 */
[----:B------:R-:W-:Y:S01]  /*0670*/  LOP3.LUT P0, RZ, R8, 0x7, RZ, 0xc0, !PT ;  /* 0x0000000708ff7812 */ /* 0x000fe2000780c0ff */
[C---:B------:R-:W-:Y:S01]  /*0680*/  VIADD R8, R2.reuse, 0xffffffff ;  /* 0xffffffff02087836 */ /* 0x040fe20000000000 */
[----:B------:R-:W-:Y:S01]  /*0690*/  ISETP.EQ.AND P1, PT, R2, RZ, P1 ;  /* 0x000000ff0200720c */ /* 0x000fe20000f22270 */
[----:B-1----:R-:W-:Y:S01]  /*06a0*/  IMAD.MOV R23, RZ, RZ, -R13 ;  /* 0x000000ffff177224 */ /* 0x002fe200078e0a0d */
[----:B------:R-:W-:-:S02]  /*06b0*/  ISETP.LT.U32.AND P0, PT, R19, 0x2, !P0 ;  /* 0x000000021300780c */ /* 0x000fc40004701070 */
[----:B------:R-:W-:Y:S01]  /*06c0*/  ISETP.GE.U32.AND P6, PT, R8, 0x2, PT ;  /* 0x000000020800780c */ /* 0x000fe20003fc6070 */
[----:B0-----:R-:W-:Y:S01]  /*06d0*/  IMAD R11, R9, R23, R4 ;  /* 0x00000017090b7224 */ /* 0x001fe200078e0204 */
[----:B------:R-:W-:Y:S01]  /*06e0*/  SEL R18, RZ, 0x1, !P1 ;  /* 0x00000001ff127807 */ /* 0x000fe20004800000 */
[----:B------:R-:W0:Y:S02]  /*06f0*/  FENCE.VIEW.ASYNC.S ;  /* 0x00000000000073c6 */ /* 0x000e240000000000 */
[----:B0-----:R0:W1:Y:S01]  /*0700*/  @!UP0 SYNCS.EXCH.64 URZ, [UR6+0x40], UR4 ;  /* 0x00004004063f85b2 */ /* 0x0010620008000100 */
[----:B------:R-:W-:Y:S02]  /*0710*/  @P4 LEA.HI R0, R19, R19, RZ, 0x1 ;  /* 0x0000001313004211 */ /* 0x000fe400078f08ff */
[----:B------:R-:W-:Y:S02]  /*0720*/  SEL R18, R18, 0x2, P6 ;  /* 0x0000000212127807 */ /* 0x000fe40003000000 */
[----:B------:R-:W-:-:S04]  /*0730*/  @P4 SHF.R.S32.HI R0, RZ, 0x1, R0 ;  /* 0x00000001ff004819 */ /* 0x000fc80000011400 */
[----:B------:R-:W-:Y:S02]  /*0740*/  @P4 ISETP.NE.AND P5, PT, R0, R11, PT ;  /* 0x0000000b0000420c */ /* 0x000fe40003fa5270 */
[----:B------:R-:W-:Y:S02]  /*0750*/  SEL R11, RZ, 0x1, !P0 ;  /* 0x00000001ff0b7807 */ /* 0x000fe40004000000 */
[----:B------:R-:W-:Y:S02]  /*0760*/  @P4 SEL R22, RZ, 0x1, P5 ;  /* 0x00000001ff164807 */ /* 0x000fe40002800000 */
[----:B------:R-:W-:Y:S01]  /*0770*/  LOP3.LUT R0, R95, 0x7f, RZ, 0xc0, !PT ;  /* 0x0000007f5f007812 */ /* 0x000fe200078ec0ff */
[----:B------:R0:W2:Y:S01]  /*0780*/  @!UP1 SYNCS.EXCH.64 URZ, [UR6+0x48], UR4 ;  /* 0x00004804063f95b2 */ /* 0x0000a20008000100 */
[----:B------:R-:W-:Y:S01]  /*0790*/  LOP3.LUT R22, R22, R11, RZ, 0xc0, !PT ;  /* 0x0000000b16167212 */ /* 0x000fe200078ec0ff */
[----:B------:R-:W-:Y:S01]  /*07a0*/  NOP ;  /* 0x0000000000007918 */ /* 0x000fe20000000000 */
[----:B------:R-:W-:Y:S05]  /*07b0*/  @!P2 BRA `(.L_x_3) ;  /* 0x000000000008a947 */ /* 0x000fea0003800000 */
[----:B-12---:R-:W-:Y:S01]  /*07c0*/  UCGABAR_ARV ;  /* 0x00000000000079c7 */ /* 0x006fe20008000000 */
[----:B------:R-:W-:Y:S05]  /*07d0*/  BRA `(.L_x_4) ;  /* 0x0000000000047947 */ /* 0x000fea0003800000 */
.L_x_3:
[----:B-12---:R-:W-:Y:S01]  /*07e0*/  NOP ;  /* 0x0000000000007918 */ /* 0x006fe20000000000 */
.L_x_4:
[----:B------:R-:W1:Y:S01]  /*07f0*/  LDC R2, c[0x0][0x65c] ;  /* 0x00019700ff027b82 */ /* 0x000e620000000800 */
[----:B------:R-:W-:Y:S02]  /*0800*/  IMAD.U32 R10, RZ, RZ, UR8 ;  /* 0x00000008ff0a7e24 */ /* 0x000fe4000f8e00ff */
[----:B------:R-:W-:Y:S01]  /*0810*/  IMAD.MOV.U32 R11, RZ, RZ, RZ ;  /* 0x000000ffff0b7224 */ /* 0x000fe200078e00ff */
[----:B-1----:R-:W-:-:S04]  /*0820*/  ISETP.NE.AND P1, PT, R2, 0x1, PT ;  /* 0x000000010200780c */ /* 0x002fc80003f25270 */
[----:B------:R-:W-:-:S09]  /*0830*/  P2R R5, PR, RZ, 0x2 ;  /* 0x00000002ff057803 */ /* 0x000fd20000000000 */
[----:B------:R-:W1:Y:S01]  /*0840*/  @P1 LDC R17, c[0x0][0x10] ;  /* 0x00000400ff111b82 */ /* 0x000e620000000800 */
[----:B------:R-:W-:Y:S02]  /*0850*/  @P1 IMAD.MOV.U32 R5, RZ, RZ, RZ ;  /* 0x000000ffff051224 */ /* 0x000fe400078e00ff */
[----:B------:R-:W-:-:S05]  /*0860*/  @P1 IMAD.MOV.U32 R15, RZ, RZ, RZ ;  /* 0x000000ffff0f1224 */ /* 0x000fca00078e00ff */
[----:B------:R-:W2:Y:S01]  /*0870*/  @!P1 LDC R13, c[0x0][0xc] ;  /* 0x00000300ff0d9b82 */ /* 0x000ea20000000800 */
[----:B0-----:R-:W-:Y:S01]  /*0880*/  ULDC UR4, c[0x0][0xc] ;  /* 0x0000030000047ab9 */ /* 0x001fe20000000800 */
[----:B------:R-:W-:Y:S01]  /*0890*/  ULDC UR5, c[0x0][0x10] ;  /* 0x0000040000057ab9 */ /* 0x000fe20000000800 */
[----:B------:R-:W-:Y:S01]  /*08a0*/  ULDC UR6, c[0x0][0x14] ;  /* 0x0000050000067ab9 */ /* 0x000fe20000000800 */
[----:B------:R-:W-:-:S04]  /*08b0*/  UIMAD.WIDE.U32 UR4, UR4, UR5, URZ ;  /* 0x00000005040472a5 */ /* 0x000fc8000f8e003f */
[----:B------:R-:W-:Y:S02]  /*08c0*/  UIMAD.WIDE.U32 UR36, UR4, UR6, URZ ;  /* 0x00000006042472a5 */ /* 0x000fe4000f8e003f */
[----:B------:R-:W-:-:S04]  /*08d0*/  UIMAD UR42, UR5, UR6, URZ ;  /* 0x00000006052a72a4 */ /* 0x000fc8000f8e023f */
[----:B------:R-:W-:Y:S01]  /*08e0*/  UIADD3 UR42, UR37, UR42, URZ ;  /* 0x0000002a252a7290 */ /* 0x000fe2000fffe03f */
[----:B-1----:R-:W-:-:S04]  /*08f0*/  @P1 IMAD.WIDE.U32 R16, R17, UR8, R4 ;  /* 0x0000000811101c25 */ /* 0x002fc8000f8e0004 */
[----:B------:R-:W-:Y:S02]  /*0900*/  @P1 IMAD.IADD R17, R17, 0x1, R15 ;  /* 0x0000000111111824 */ /* 0x000fe400078e020f */
[----:B--2---:R-:W-:-:S04]  /*0910*/  @!P1 IMAD.WIDE.U32 R10, R4, R13, R10 ;  /* 0x0000000d040a9225 */ /* 0x004fc800078e000a */
[----:B------:R-:W-:Y:S02]  /*0920*/  @!P1 IMAD.MOV.U32 R16, RZ, RZ, R10 ;  /* 0x000000ffff109224 */ /* 0x000fe400078e000a */
[----:B------:R-:W-:Y:S01]  /*0930*/  @!P1 IMAD.MOV.U32 R17, RZ, RZ, R11 ;  /* 0x000000ffff119224 */ /* 0x000fe200078e000b */
[----:B------:R-:W-:Y:S06]  /*0940*/  @!P2 BRA `(.L_x_5) ;  /* 0x00000000000ca947 */ /* 0x000fec0003800000 */
[----:B------:R-:W-:Y:S01]  /*0950*/  UCGABAR_WAIT ;  /* 0x0000000000007dc7 */ /* 0x000fe20008000000 */
[----:B------:R-:W-:Y:S01]  /*0960*/  CCTL.IVALL ;  /* 0x00000000ff00798f */ /* 0x000fe20002000000 */
[----:B------:R-:W-:Y:S05]  /*0970*/  BRA `(.L_x_6) ;  /* 0x0000000000047947 */ /* 0x000fea0003800000 */
.L_x_5:
[----:B------:R-:W-:Y:S06]  /*0980*/  BAR.SYNC.DEFER_BLOCKING 0x0 ;  /* 0x0000000000007b1d */ /* 0x000fec0000010000 */
.L_x_6:
[----:B------:R-:W-:Y:S05]  /*0990*/  @!P3 BRA `(.L_x_7) ;  /* 0x0000005c00a8b947 */ /* 0x000fea0003800000 */
[----:B------:R-:W-:-:S13]  /*09a0*/  ISETP.GT.U32.AND P0, PT, R8, 0x1, PT ;  /* 0x000000010800780c */ /* 0x000fda0003f04070 */
[----:B------:R-:W-:Y:S05]  /*09b0*/  @P0 EXIT ;  /* 0x000000000000094d */ /* 0x000fea0003800000 */
[----:B------:R-:W-:Y:S01]  /*09c0*/  ULDC.64 UR4, c[0x0][0x650] ;  /* 0x0001940000047ab9 */ /* 0x000fe20000000a00 */
[----:B------:R-:W-:Y:S01]  /*09d0*/  PRMT R3, RZ, 0x7610, R3 ;  /* 0x00007610ff037816 */ /* 0x000fe20000000003 */
[----:B------:R-:W-:Y:S01]  /*09e0*/  IMAD.MOV.U32 R103, RZ, RZ, -0x1 ;  /* 0xffffffffff677424 */ /* 0x000fe200078e00ff */
[----:B------:R-:W-:Y:S01]  /*09f0*/  ISETP.GE.U32.AND P0, PT, R16, UR4, PT ;  /* 0x0000000410007c0c */ /* 0x000fe2000bf06070 */
[----:B------:R-:W-:Y:S02]  /*0a00*/  IMAD.MOV.U32 R100, RZ, RZ, -0x1 ;  /* 0xffffffffff647424 */ /* 0x000fe400078e00ff */
[----:B------:R-:W-:Y:S01]  /*0a10*/  IMAD.MOV.U32 R101, RZ, RZ, -0x1 ;  /* 0xffffffffff657424 */ /* 0x000fe200078e00ff */
[----:B------:R-:W-:-:S13]  /*0a20*/  ISETP.GE.U32.AND.EX P0, PT, R17, UR5, PT, P0 ;  /* 0x0000000511007c0c */ /* 0x000fda000bf06100 */
[----:B------:R-:W-:Y:S05]  /*0a30*/  @P0 BRA `(.L_x_8) ;  /* 0x0000000400280947 */ /* 0x000fea0003800000 */
[----:B------:R-:W0:Y:S01]  /*0a40*/  LDC.64 R24, c[0x0][0x628] ;  /* 0x00018a00ff187b82 */ /* 0x000e220000000a00 */
[----:B------:R-:W-:Y:S02]  /*0a50*/  IMAD.MOV.U32 R10, RZ, RZ, R16 ;  /* 0x000000ffff0a7224 */ /* 0x000fe400078e0010 */
[----:B------:R-:W-:-:S05]  /*0a60*/  IMAD.MOV.U32 R11, RZ, RZ, R17 ;  /* 0x000000ffff0b7224 */ /* 0x000fca00078e0011 */
[----:B------:R-:W1:Y:S08]  /*0a70*/  LDC R8, c[0x0][0x630] ;  /* 0x00018c00ff087b82 */ /* 0x000e700000000800 */
[----:B------:R-:W2:Y:S01]  /*0a80*/  LDC.64 R26, c[0x0][0x620] ;  /* 0x00018800ff1a7b82 */ /* 0x000ea20000000a00 */
[----:B0-----:R-:W-:-:S04]  /*0a90*/  ISETP.NE.U32.AND P0, PT, R24, RZ, PT ;  /* 0x000000ff1800720c */ /* 0x001fc80003f05070 */
[----:B------:R-:W-:-:S13]  /*0aa0*/  ISETP.NE.AND.EX P0, PT, R25, RZ, PT, P0 ;  /* 0x000000ff1900720c */ /* 0x000fda0003f05300 */
[----:B-12---:R-:W-:Y:S05]  /*0ab0*/  @!P0 BRA `(.L_x_9) ;  /* 0x0000000000288947 */ /* 0x006fea0003800000 */
[----:B------:R-:W0:Y:S02]  /*0ac0*/  LDC R3, c[0x0][0x634] ;  /* 0x00018d00ff037b82 */ /* 0x000e240000000800 */
[----:B0-----:R-:W-:-:S05]  /*0ad0*/  IADD3 R3, P0, R16, R3, RZ ;  /* 0x0000000310037210 */ /* 0x001fca0007f1e0ff */
[----:B------:R-:W-:-:S04]  /*0ae0*/  IMAD.X R21, RZ, RZ, R17, P0 ;  /* 0x000000ffff157224 */ /* 0x000fc800000e0611 */
[----:B------:R-:W-:-:S04]  /*0af0*/  IMAD.WIDE.U32 R10, R21, R24, RZ ;  /* 0x00000018150a7225 */ /* 0x000fc800078e00ff */
[----:B------:R-:W-:-:S04]  /*0b00*/  IMAD.WIDE.U32 R12, P0, R3, R25, R10 ;  /* 0x00000019030c7225 */ /* 0x000fc8000780000a */
[----:B------:R-:W-:-:S04]  /*0b10*/  IMAD.WIDE.U32 R10, R3, R24, RZ ;  /* 0x00000018030a7225 */ /* 0x000fc800078e00ff */
[----:B------:R-:W-:Y:S01]  /*0b20*/  IMAD.X R15, RZ, RZ, RZ, P0 ;  /* 0x000000ffff0f7224 */ /* 0x000fe200000e06ff */
[----:B------:R-:W-:Y:S01]  /*0b30*/  IADD3 RZ, P0, R11, R12, RZ ;  /* 0x0000000c0bff7210 */ /* 0x000fe20007f1e0ff */
[----:B------:R-:W-:-:S04]  /*0b40*/  IMAD.MOV.U32 R14, RZ, RZ, R13 ;  /* 0x000000ffff0e7224 */ /* 0x000fc800078e000d */
[----:B------:R-:W-:-:S08]  /*0b50*/  IMAD.WIDE.U32.X R10, R21, R25, R14, P0 ;  /* 0x00000019150a7225 */ /* 0x000fd000000e040e */
.L_x_9:
[----:B------:R-:W0:Y:S01]  /*0b60*/  LDC.64 R30, c[0x0][0x640] ;  /* 0x00019000ff1e7b82 */ /* 0x000e220000000a00 */
[-CC-:B------:R-:W-:Y:S02]  /*0b70*/  SHF.R.U64 R101, R10, R8.reuse, R11.reuse ;  /* 0x000000080a657219 */ /* 0x180fe4000000120b */
[----:B------:R-:W-:Y:S02]  /*0b80*/  SHF.R.U32.HI R3, RZ, R8, R11 ;  /* 0x00000008ff037219 */ /* 0x000fe4000001160b */
[----:B------:R-:W-:-:S03]  /*0b90*/  IADD3 R5, P0, RZ, -R101, RZ ;  /* 0x80000065ff057210 */ /* 0x000fc60007f1e0ff */
[----:B------:R-:W1:Y:S02]  /*0ba0*/  LDC R12, c[0x0][0x618] ;  /* 0x00018600ff0c7b82 */ /* 0x000e640000000800 */
[----:B------:R-:W-:Y:S02]  /*0bb0*/  IMAD.X R3, RZ, RZ, ~R3, P0 ;  /* 0x000000ffff037224 */ /* 0x000fe400000e0e03 */
[----:B------:R-:W-:-:S04]  /*0bc0*/  IMAD.WIDE.U32 R10, R5, R26, R16 ;  /* 0x0000001a050a7225 */ /* 0x000fc800078e0010 */
[----:B------:R-:W2:Y:S01]  /*0bd0*/  LDC R20, c[0x0][0x608] ;  /* 0x00018200ff147b82 */ /* 0x000ea20000000800 */
[----:B------:R-:W-:Y:S02]  /*0be0*/  IMAD R8, R3, R26, RZ ;  /* 0x0000001a03087224 */ /* 0x000fe400078e02ff */
[----:B------:R-:W-:Y:S02]  /*0bf0*/  IMAD.MOV.U32 R3, RZ, RZ, -0x1 ;  /* 0xffffffffff037424 */ /* 0x000fe400078e00ff */
[----:B------:R-:W-:Y:S02]  /*0c00*/  IMAD R5, R5, R27, R8 ;  /* 0x0000001b05057224 */ /* 0x000fe400078e0208 */
[----:B------:R-:W-:Y:S01]  /*0c10*/  IMAD R26, R9, R23, R4 ;  /* 0x00000017091a7224 */ /* 0x000fe200078e0204 */
[----:B------:R-:W3:Y:S01]  /*0c20*/  LDC R28, c[0x0][0x658] ;  /* 0x00019600ff1c7b82 */ /* 0x000ee20000000800 */
[----:B------:R-:W-:Y:S01]  /*0c30*/  IMAD.IADD R5, R11, 0x1, R5 ;  /* 0x000000010b057824 */ /* 0x000fe200078e0205 */
[----:B0-----:R-:W-:Y:S01]  /*0c40*/  ISETP.NE.U32.AND P0, PT, R30, RZ, PT ;  /* 0x000000ff1e00720c */ /* 0x001fe20003f05070 */
[----:B------:R-:W-:-:S03]  /*0c50*/  IMAD.MOV.U32 R23, RZ, RZ, 0x1 ;  /* 0x00000001ff177424 */ /* 0x000fc600078e00ff */
[----:B------:R-:W-:Y:S02]  /*0c60*/  ISETP.NE.AND.EX P0, PT, R31, RZ, PT, P0 ;  /* 0x000000ff1f00720c */ /* 0x000fe40003f05300 */
[----:B------:R-:W0:Y:S01]  /*0c70*/  LDC R24, c[0x0][0x600] ;  /* 0x00018000ff187b82 */ /* 0x000e220000000800 */
[-CC-:B-1----:R-:W-:Y:S02]  /*0c80*/  SHF.R.U64 R14, R10, R12.reuse, R5.reuse ;  /* 0x0000000c0a0e7219 */ /* 0x182fe40000001205 */
[----:B------:R-:W-:-:S05]  /*0c90*/  SHF.R.U32.HI R5, RZ, R12, R5 ;  /* 0x0000000cff057219 */ /* 0x000fca0000011605 */
[----:B------:R-:W1:Y:S01]  /*0ca0*/  LDC R15, c[0x0][0x648] ;  /* 0x00019200ff0f7b82 */ /* 0x000e620000000800 */
[-CC-:B--2---:R-:W-:Y:S02]  /*0cb0*/  SHF.R.U64 R27, R14, R20.reuse, R5.reuse ;  /* 0x000000140e1b7219 */ /* 0x184fe40000001205 */
[----:B------:R-:W-:-:S05]  /*0cc0*/  SHF.R.U32.HI R5, RZ, R20, R5 ;  /* 0x00000014ff057219 */ /* 0x000fca0000011605 */
[----:B------:R-:W2:Y:S01]  /*0cd0*/  LDC R21, c[0x0][0x638] ;  /* 0x00018e00ff157b82 */ /* 0x000ea20000000800 */
[-CC-:B---3--:R-:W-:Y:S02]  /*0ce0*/  SHF.R.U64 R20, R27, R28.reuse, R5.reuse ;  /* 0x0000001c1b147219 */ /* 0x188fe40000001205 */
[-C--:B------:R-:W-:Y:S02]  /*0cf0*/  SHF.L.U32 R3, R3, R28.reuse, RZ ;  /* 0x0000001c03037219 */ /* 0x080fe400000006ff */
[----:B------:R-:W-:Y:S01]  /*0d00*/  SHF.R.U32.HI R5, RZ, R28, R5 ;  /* 0x0000001cff057219 */ /* 0x000fe20000011605 */
[----:B------:R-:W-:Y:S01]  /*0d10*/  IMAD.MOV.U32 R4, RZ, RZ, R20 ;  /* 0x000000ffff047224 */ /* 0x000fe200078e0014 */
[----:B------:R-:W-:Y:S01]  /*0d20*/  LOP3.LUT R12, RZ, R3, RZ, 0x33, !PT ;  /* 0x00000003ff0c7212 */ /* 0x000fe200078e33ff */
[----:B------:R-:W3:Y:S01]  /*0d30*/  LDC R25, c[0x0][0x610] ;  /* 0x00018400ff197b82 */ /* 0x000ee20000000800 */
[----:B------:R-:W-:Y:S05]  /*0d40*/  @!P0 BRA `(.L_x_10) ;  /* 0x0000000000288947 */ /* 0x000fea0003800000 */
[----:B------:R-:W4:Y:S02]  /*0d50*/  LDC R3, c[0x0][0x64c] ;  /* 0x00019300ff037b82 */ /* 0x000f240000000800 */
[----:B----4-:R-:W-:-:S05]  /*0d60*/  IADD3 R3, P0, R20, R3, RZ ;  /* 0x0000000314037210 */ /* 0x010fca0007f1e0ff */
        /* <DEDUP_REMOVED lines=8> */
.L_x_10:
[----:B-1----:R-:W-:Y:S01]  /*0df0*/  SHF.R.U64 R4, R4, R15, R5 ;  /* 0x0000000f04047219 */ /* 0x002fe20000001205 */
[----:B0-----:R-:W-:Y:S01]  /*0e00*/  VIADD R5, R24, 0xffffffff ;  /* 0xffffffff18057836 */ /* 0x001fe20000000000 */
[----:B------:R-:W-:Y:S02]  /*0e10*/  SHF.L.U32 R3, R23, R28, RZ ;  /* 0x0000001c17037219 */ /* 0x000fe400000006ff */
[----:B------:R-:W-:Y:S01]  /*0e20*/  LOP3.LUT R12, R27, R12, RZ, 0xc0, !PT ;  /* 0x0000000c1b0c7212 */ /* 0x000fe200078ec0ff */
[----:B------:R-:W-:Y:S01]  /*0e30*/  IMAD.MOV R8, RZ, RZ, -R4 ;  /* 0x000000ffff087224 */ /* 0x000fe200078e0a04 */
[----:B------:R-:W-:-:S03]  /*0e40*/  SEL R7, R7, R26, !P1 ;  /* 0x0000001a07077207 */ /* 0x000fc60004800000 */
[----:B------:R-:W-:Y:S01]  /*0e50*/  IMAD R12, R3, R4, R12 ;  /* 0x00000004030c7224 */ /* 0x000fe200078e020c */
[----:B------:R-:W-:Y:S01]  /*0e60*/  LOP3.LUT R4, R14, R5, RZ, 0xc0, !PT ;  /* 0x000000050e047212 */ /* 0x000fe200078ec0ff */
[----:B--2---:R-:W-:Y:S02]  /*0e70*/  IMAD R3, R8, R21, R20 ;  /* 0x0000001508037224 */ /* 0x004fe400078e0214 */
[----:B---3--:R-:W-:Y:S02]  /*0e80*/  IMAD R7, R12, R25, R7 ;  /* 0x000000190c077224 */ /* 0x008fe400078e0207 */
[----:B------:R-:W-:Y:S02]  /*0e90*/  IMAD.MOV.U32 R5, RZ, RZ, 0x1 ;  /* 0x00000001ff057424 */ /* 0x000fe400078e00ff */
[----:B------:R-:W-:-:S03]  /*0ea0*/  IMAD R4, R3, R24, R4 ;  /* 0x0000001803047224 */ /* 0x000fc600078e0204 */
[----:B------:R-:W-:Y:S02]  /*0eb0*/  PRMT R3, R5, 0x7610, R3 ;  /* 0x0000761005037816 */ /* 0x000fe40000000003 */
[----:B------:R-:W-:Y:S02]  /*0ec0*/  SEL R100, R4, R7, !P1 ;  /* 0x0000000704647207 */ /* 0x000fe40004800000 */
[----:B------:R-:W-:-:S07]  /*0ed0*/  SEL R103, R7, R4, !P1 ;  /* 0x0000000407677207 */ /* 0x000fce0004800000 */
.L_x_8:
[----:B------:R-:W-:-:S08]  /*0ee0*/  NOP ;  /* 0x0000000000007918 */ /* 0x000fd00000000000 */
[----:B------:R-:W0:Y:S02]  /*0ef0*/  USETMAXREG.TRY_ALLOC.CTAPOOL UP0, 0xe8 ;  /* 0x000000e8000079c8 */ /* 0x000e240008000600 */
[----:B0-----:R-:W-:-:S13]  /*0f00*/  PLOP3.LUT P0, PT, PT, PT, UP0, 0x80, 0x0 ;  /* 0x000000000000781c */ /* 0x001fda0003f0f008 */
[----:B------:R-:W-:Y:S05]  /*0f10*/  @!P0 BRA `(.L_x_8) ;  /* 0xfffffffc00f08947 */ /* 0x000fea000383ffff */
[----:B------:R-:W-:Y:S01]  /*0f20*/  ULDC.64 UR4, c[0x0][0x598] ;  /* 0x0001660000047ab9 */ /* 0x000fe20000000a00 */
[----:B------:R-:W-:Y:S01]  /*0f30*/  ULDC.64 UR38, c[0x0][0x208] ;  /* 0x0000820000267ab9 */ /* 0x000fe20000000a00 */
[----:B------:R-:W-:-:S04]  /*0f40*/  ISETP.NE.U32.AND P0, PT, RZ, UR4, PT ;  /* 0x00000004ff007c0c */ /* 0x000fc8000bf05070 */
[----:B------:R-:W-:-:S13]  /*0f50*/  ISETP.NE.AND.EX P0, PT, RZ, UR5, PT, P0 ;  /* 0x00000005ff007c0c */ /* 0x000fda000bf05300 */
[----:B------:R-:W-:Y:S05]  /*0f60*/  @!P0 BRA `(.L_x_11) ;  /* 0x00000000001c8947 */ /* 0x000fea0003800000 */
[----:B------:R-:W0:Y:S02]  /*0f70*/  LDC.64 R4, c[0x0][0x598] ;  /* 0x00016600ff047b82 */ /* 0x000e240000000a00 */
[----:B0-----:R-:W2:Y:S02]  /*0f80*/  LDG.E.64 R4, desc[UR38][R4.64] ;  /* 0x0000002604047981 */ /* 0x001ea4000c1e1b00 */
[----:B--2---:R-:W-:-:S04]  /*0f90*/  ISETP.NE.U32.AND P0, PT, R4, RZ, PT ;  /* 0x000000ff0400720c */ /* 0x004fc80003f05070 */
[----:B------:R-:W-:-:S13]  /*0fa0*/  ISETP.NE.AND.EX P0, PT, R5, RZ, PT, P0 ;  /* 0x000000ff0500720c */ /* 0x000fda0003f05300 */
[----:B------:R-:W-:Y:S05]  /*0fb0*/  @!P0 BRA `(.L_x_11) ;  /* 0x0000000000088947 */ /* 0x000fea0003800000 */
[----:B------:R0:W5:Y:S01]  /*0fc0*/  LD.E R23, desc[UR38][R4.64] ;  /* 0x0000002604177980 */ /* 0x000162000c101900 */
[----:B------:R-:W-:Y:S05]  /*0fd0*/  BRA `(.L_x_12) ;  /* 0x0000000000247947 */ /* 0x000fea0003800000 */
.L_x_11:
[----:B------:R-:W-:Y:S02]  /*0fe0*/  ULDC.64 UR4, c[0x0][0x588] ;  /* 0x0001620000047ab9 */ /* 0x000fe40000000a00 */
[----:B------:R-:W-:-:S04]  /*0ff0*/  ISETP.NE.U32.AND P0, PT, RZ, UR4, PT ;  /* 0x00000004ff007c0c */ /* 0x000fc8000bf05070 */
[----:B------:R-:W-:-:S13]  /*1000*/  ISETP.NE.AND.EX P0, PT, RZ, UR5, PT, P0 ;  /* 0x00000005ff007c0c */ /* 0x000fda000bf05300 */
[----:B------:R-:W-:Y:S05]  /*1010*/  @!P0 BRA `(.L_x_13) ;  /* 0x00000000000c8947 */ /* 0x000fea0003800000 */
[----:B------:R-:W0:Y:S02]  /*1020*/  LDC.64 R4, c[0x0][0x588] ;  /* 0x00016200ff047b82 */ /* 0x000e240000000a00 */
[----:B0-----:R1:W5:Y:S01]  /*1030*/  LDG.E R23, desc[UR38][R4.64] ;  /* 0x0000002604177981 */ /* 0x001362000c1e1900 */
[----:B------:R-:W-:Y:S05]  /*1040*/  BRA `(.L_x_12) ;  /* 0x0000000000087947 */ /* 0x000fea0003800000 */
.L_x_13:
[----:B------:R-:W-:Y:S02]  /*1050*/  ULDC UR4, c[0x0][0x580] ;  /* 0x0001600000047ab9 */ /* 0x000fe40000000800 */
[----:B------:R-:W-:-:S07]  /*1060*/  IMAD.U32 R23, RZ, RZ, UR4 ;  /* 0x00000004ff177e24 */ /* 0x000fce000f8e00ff */
.L_x_12:
[----:B------:R-:W-:Y:S02]  /*1070*/  ULDC.64 UR4, c[0x0][0x5a0] ;  /* 0x0001680000047ab9 */ /* 0x000fe40000000a00 */
[----:B------:R-:W-:-:S04]  /*1080*/  ISETP.NE.U32.AND P0, PT, RZ, UR4, PT ;  /* 0x00000004ff007c0c */ /* 0x000fc8000bf05070 */
[----:B------:R-:W-:-:S13]  /*1090*/  ISETP.NE.AND.EX P0, PT, RZ, UR5, PT, P0 ;  /* 0x00000005ff007c0c */ /* 0x000fda000bf05300 */
[----:B------:R-:W-:Y:S05]  /*10a0*/  @!P0 BRA `(.L_x_14) ;  /* 0x00000000001c8947 */ /* 0x000fea0003800000 */
[----:B01----:R-:W0:Y:S02]  /*10b0*/  LDC.64 R4, c[0x0][0x5a0] ;  /* 0x00016800ff047b82 */ /* 0x003e240000000a00 */
[----:B0-----:R-:W2:Y:S02]  /*10c0*/  LDG.E.64 R4, desc[UR38][R4.64] ;  /* 0x0000002604047981 */ /* 0x001ea4000c1e1b00 */
[----:B--2---:R-:W-:-:S04]  /*10d0*/  ISETP.NE.U32.AND P0, PT, R4, RZ, PT ;  /* 0x000000ff0400720c */ /* 0x004fc80003f05070 */
[----:B------:R-:W-:-:S13]  /*10e0*/  ISETP.NE.AND.EX P0, PT, R5, RZ, PT, P0 ;  /* 0x000000ff0500720c */ /* 0x000fda0003f05300 */
[----:B------:R-:W-:Y:S05]  /*10f0*/  @!P0 BRA `(.L_x_14) ;  /* 0x0000000000088947 */ /* 0x000fea0003800000 */
[----:B------:R0:W5:Y:S01]  /*1100*/  LD.E R90, desc[UR38][R4.64] ;  /* 0x00000026045a7980 */ /* 0x000162000c101900 */
[----:B------:R-:W-:Y:S05]  /*1110*/  BRA `(.L_x_15) ;  /* 0x0000000000247947 */ /* 0x000fea0003800000 */
.L_x_14:
[----:B------:R-:W-:Y:S02]  /*1120*/  ULDC.64 UR4, c[0x0][0x590] ;  /* 0x0001640000047ab9 */ /* 0x000fe40000000a00 */
[----:B------:R-:W-:-:S04]  /*1130*/  ISETP.NE.U32.AND P0, PT, RZ, UR4, PT ;  /* 0x00000004ff007c0c */ /* 0x000fc8000bf05070 */
[----:B------:R-:W-:-:S13]  /*1140*/  ISETP.NE.AND.EX P0, PT, RZ, UR5, PT, P0 ;  /* 0x00000005ff007c0c */ /* 0x000fda000bf05300 */
[----:B------:R-:W-:Y:S05]  /*1150*/  @!P0 BRA `(.L_x_16) ;  /* 0x00000000000c8947 */ /* 0x000fea0003800000 */
[----:B------:R-:W2:Y:S02]  /*1160*/  LDC.64 R90, c[0x0][0x590] ;  /* 0x00016400ff5a7b82 */ /* 0x000ea40000000a00 */
[----:B--2---:R2:W5:Y:S01]  /*1170*/  LDG.E R90, desc[UR38][R90.64] ;  /* 0x000000265a5a7981 */ /* 0x004562000c1e1900 */
[----:B------:R-:W-:Y:S05]  /*1180*/  BRA `(.L_x_15) ;  /* 0x0000000000087947 */ /* 0x000fea0003800000 */
.L_x_16:
[----:B------:R-:W-:Y:S02]  /*1190*/  ULDC UR4, c[0x0][0x584] ;  /* 0x0001610000047ab9 */ /* 0x000fe40000000800 */
[----:B------:R-:W-:-:S07]  /*11a0*/  IMAD.U32 R90, RZ, RZ, UR4 ;  /* 0x00000004ff5a7e24 */ /* 0x000fce000f8e00ff */
.L_x_15:
[----:B------:R-:W-:-:S13]  /*11b0*/  LOP3.LUT P0, RZ, R3, 0xff, RZ, 0xc0, !PT ;  /* 0x000000ff03ff7812 */ /* 0x000fda000780c0ff */
[----:B------:R-:W-:Y:S05]  /*11c0*/  @!P0 EXIT ;  /* 0x000000000000894d */ /* 0x000fea0003800000 */
[----:B------:R-:W3:Y:S01]  /*11d0*/  LDC R93, c[0x0][0x658] ;  /* 0x00019600ff5d7b82 */ /* 0x000ee20000000800 */
[----:B------:R-:W-:Y:S01]  /*11e0*/  LOP3.LUT R6, R6, 0x1, RZ, 0xc0, !PT ;  /* 0x0000000106067812 */ /* 0x000fe200078ec0ff */
[----:B------:R-:W-:Y:S01]  /*11f0*/  ULDC.64 UR6, c[0x0][0x288] ;  /* 0x0000a20000067ab9 */ /* 0x000fe20000000a00 */
[----:B------:R-:W-:Y:S01]  /*1200*/  SHF.R.U32.HI R3, RZ, 0x2, R95 ;  /* 0x00000002ff037819 */ /* 0x000fe2000001165f */
[----:B------:R-:W-:Y:S01]  /*1210*/  UIADD3 UR4, UR7, 0x3f, URZ ;  /* 0x0000003f07047890 */ /* 0x000fe2000fffe03f */
[----:B------:R-:W-:Y:S01]  /*1220*/  SHF.R.U32.HI R0, RZ, 0x1, R0 ;  /* 0x00000001ff007819 */ /* 0x000fe20000011600 */
[----:B------:R-:W-:Y:S01]  /*1230*/  IMAD.SHL.U32 R88, R6, 0x40, RZ ;  /* 0x0000004006587824 */ /* 0x000fe200078e00ff */
[----:B------:R-:W-:Y:S01]  /*1240*/  LOP3.LUT R3, R3, 0x7, RZ, 0xc0, !PT ;  /* 0x0000000703037812 */ /* 0x000fe200078ec0ff */
[----:B01----:R-:W0:Y:S01]  /*1250*/  LDC.64 R4, c[0x0][0x5c8] ;  /* 0x00017200ff047b82 */ /* 0x003e220000000a00 */
[----:B------:R-:W-:Y:S01]  /*1260*/  USHF.R.S32.HI UR5, URZ, 0x1f, UR4 ;  /* 0x0000001f3f057899 */ /* 0x000fe20008011404 */
[----:B------:R-:W-:Y:S01]  /*1270*/  LOP3.LUT R0, R0, 0x30, RZ, 0xc0, !PT ;  /* 0x0000003000007812 */ /* 0x000fe200078ec0ff */
[----:B------:R-:W-:Y:S01]  /*1280*/  IMAD.MOV.U32 R8, RZ, RZ, 0x1 ;  /* 0x00000001ff087424 */ /* 0x000fe200078e00ff */
[--C-:B------:R-:W-:Y:S01]  /*1290*/  LOP3.LUT R88, R88, 0x40, R3.reuse, 0xe2, !PT ;  /* 0x0000004058587812 */ /* 0x100fe200078ee203 */
[----:B------:R-:W-:Y:S01]  /*12a0*/  ULEA.HI UR5, UR5, UR4, URZ, 0x6 ;  /* 0x0000000405057291 */ /* 0x000fe2000f8f303f */
[-C--:B------:R-:W-:Y:S01]  /*12b0*/  IADD3 R3, RZ, -R0.reuse, -R3 ;  /* 0x80000000ff037210 */ /* 0x080fe20007ffe803 */
[----:B------:R-:W-:Y:S01]  /*12c0*/  IMAD.U32 R7, RZ, RZ, UR6 ;  /* 0x00000006ff077e24 */ /* 0x000fe2000f8e00ff */
[----:B------:R-:W1:Y:S01]  /*12d0*/  LDC R97, c[0x0][0x600] ;  /* 0x00018000ff617b82 */ /* 0x000e620000000800 */
[----:B------:R-:W-:Y:S01]  /*12e0*/  LOP3.LUT R88, R88, R0, RZ, 0xfc, !PT ;  /* 0x0000000058587212 */ /* 0x000fe200078efcff */
[----:B------:R-:W-:Y:S01]  /*12f0*/  IMAD.MOV.U32 R0, RZ, RZ, -0x1 ;  /* 0xffffffffff007424 */ /* 0x000fe200078e00ff */
[----:B------:R-:W-:Y:S01]  /*1300*/  USHF.R.S32.HI UR43, URZ, 0x6, UR5 ;  /* 0x000000063f2b7899 */ /* 0x000fe20008011405 */
[C---:B------:R-:W-:Y:S01]  /*1310*/  LOP3.LUT R94, R95.reuse, 0x3, RZ, 0xc0, !PT ;  /* 0x000000035f5e7812 */ /* 0x040fe200078ec0ff */
[----:B------:R-:W-:Y:S01]  /*1320*/  IMAD R3, R6, -0x40, R3 ;  /* 0xffffffc006037824 */ /* 0x000fe200078e0203 */
[C---:B------:R-:W-:Y:S01]  /*1330*/  LOP3.LUT R96, R95.reuse, 0x80, RZ, 0xc0, !PT ;  /* 0x000000805f607812 */ /* 0x040fe200078ec0ff */
[----:B------:R-:W-:Y:S01]  /*1340*/  UISETP.LT.AND UP0, UPT, UR43, 0x1, UPT ;  /* 0x000000012b00788c */ /* 0x000fe2000bf01270 */
[-C--:B---3--:R-:W-:Y:S01]  /*1350*/  SHF.L.U32 R0, R0, R93.reuse, RZ ;  /* 0x0000005d00007219 */ /* 0x088fe200000006ff */
[----:B------:R-:W-:Y:S01]  /*1360*/  ULDC UR4, c[0x0][0x284] ;  /* 0x0000a10000047ab9 */ /* 0x000fe20000000800 */
[----:B------:R-:W-:Y:S01]  /*1370*/  IMAD R94, R94, -0x2, R7 ;  /* 0xfffffffe5e5e7824 */ /* 0x000fe200078e0207 */
[----:B------:R-:W-:Y:S01]  /*1380*/  USEL UR44, UR43, 0x1, UP0 ;  /* 0x000000012b2c7887 */ /* 0x000fe20008000000 */
[----:B------:R-:W-:Y:S01]  /*1390*/  SHF.L.U32 R93, R8, R93, RZ ;  /* 0x0000005d085d7219 */ /* 0x000fe200000006ff */
[----:B------:R-:W-:Y:S01]  /*13a0*/  IMAD.SHL.U32 R95, R95, 0x2, RZ ;  /* 0x000000025f5f7824 */ /* 0x000fe200078e00ff */
[----:B------:R-:W-:Y:S01]  /*13b0*/  LOP3.LUT R102, R18, 0x1, RZ, 0xfc, !PT ;  /* 0x0000000112667812 */ /* 0x000fe200078efcff */
[----:B------:R-:W-:Y:S01]  /*13c0*/  VIADD R99, R3, UR4 ;  /* 0x0000000403637c36 */ /* 0x000fe20008000000 */
[C---:B0-----:R-:W-:Y:S01]  /*13d0*/  SHF.L.U64.HI R92, R4.reuse, 0x3, R5 ;  /* 0x00000003045c7819 */ /* 0x041fe20000010205 */
[----:B--2---:R-:W-:Y:S01]  /*13e0*/  IMAD.SHL.U32 R91, R4, 0x8, RZ ;  /* 0x00000008045b7824 */ /* 0x004fe200078e00ff */
[----:B------:R-:W-:Y:S01]  /*13f0*/  SHF.R.U32.HI R96, RZ, 0x7, R96 ;  /* 0x00000007ff607819 */ /* 0x000fe20000011660 */
[----:B------:R-:W-:Y:S01]  /*1400*/  IMAD.MOV.U32 R89, RZ, RZ, RZ ;  /* 0x000000ffff597224 */ /* 0x000fe200078e00ff */
[----:B------:R-:W-:Y:S01]  /*1410*/  LOP3.LUT R98, RZ, R0, RZ, 0x33, !PT ;  /* 0x00000000ff627212 */ /* 0x000fe200078e33ff */
[----:B------:R-:W-:Y:S01]  /*1420*/  UIADD3 UR44, UR43, -UR44, URZ ;  /* 0x8000002c2b2c7290 */ /* 0x000fe2000fffe03f */
[----:B------:R-:W-:Y:S01]  /*1430*/  UMOV UR40, URZ ;  /* 0x0000003f00287c82 */ /* 0x000fe20008000000 */
[----:B-1----:R-:W-:Y:S01]  /*1440*/  VIADD R97, R97, 0xffffffff ;  /* 0xffffffff61617836 */ /* 0x002fe20000000000 */
[----:B------:R-:W-:-:S09]  /*1450*/  UMOV UR41, URZ ;  /* 0x0000003f00297c82 */ /* 0x000fd20008000000 */
.L_x_162:
[----:B0-----:R-:W0:Y:S01]  /*1460*/  SHFL.IDX PT, R0, R96, RZ, 0x1f ;  /* 0x00001fff60007589 */ /* 0x001e2200000e0000 */
[----:B-1----:R-:W1:Y:S01]  /*1470*/  S2UR UR7, SR_CgaCtaId ;  /* 0x00000000000779c3 */ /* 0x002e620000008800 */
[----:B------:R-:W-:Y:S01]  /*1480*/  UMOV UR6, 0x400 ;  /* 0x0000040000067882 */ /* 0x000fe20000000000 */
[----:B0-----:R-:W-:Y:S01]  /*1490*/  R2UR UR4, R0 ;  /* 0x00000000000472ca */ /* 0x001fe200000e0000 */
[----:B-1----:R-:W-:-:S12]  /*14a0*/  ULEA UR6, UR7, UR6, 0x18 ;  /* 0x0000000607067291 */ /* 0x002fd8000f8ec03f */
[----:B------:R-:W-:-:S04]  /*14b0*/  ULEA.HI UR5, UR4, UR4, URZ, 0x1 ;  /* 0x0000000404057291 */ /* 0x000fc8000f8f083f */
[----:B------:R-:W-:-:S04]  /*14c0*/  ULOP3.LUT UR5, UR5, 0x7fffe, URZ, 0xc0, !UPT ;  /* 0x0007fffe05057892 */ /* 0x000fc8000f8ec03f */
[----:B------:R-:W-:-:S03]  /*14d0*/  UIADD3 UR5, UR4, -UR5, URZ ;  /* 0x8000000504057290 */ /* 0x000fc6000fffe03f */
[----:B------:R-:W-:Y:S01]  /*14e0*/  ULDC UR4, c[0x0][0x28c] ;  /* 0x0000a30000047ab9 */ /* 0x000fe20000000800 */
[----:B------:R-:W-:Y:S01]  /*14f0*/  ULEA UR5, UR5, UR6, 0xd ;  /* 0x0000000605057291 */ /* 0x000fe2000f8e683f */
[----:B------:R-:W-:-:S03]  /*1500*/  ISETP.LT.AND P0, PT, RZ, UR4, PT ;  /* 0x00000004ff007c0c */ /* 0x000fc6000bf01270 */
[----:B------:R-:W-:-:S04]  /*1510*/  UIADD3 UR5, UR5, 0x100, URZ ;  /* 0x0000010005057890 */ /* 0x000fc8000fffe03f */
[----:B------:R-:W-:-:S04]  /*1520*/  USHF.R.U32.HI UR5, URZ, 0x4, UR5 ;  /* 0x000000043f057899 */ /* 0x000fc80008011605 */
[----:B------:R-:W-:-:S04]  /*1530*/  ULOP3.LUT UR5, UR5, 0x3fff, URZ, 0xc0, !UPT ;  /* 0x00003fff05057892 */ /* 0x000fc8000f8ec03f */
[----:B------:R-:W-:Y:S01]  /*1540*/  ULOP3.LUT UR45, UR5, 0x10000, URZ, 0xfc, !UPT ;  /* 0x00010000052d7892 */ /* 0x000fe2000f8efc3f */
[----:B--2345:R-:W-:Y:S11]  /*1550*/  @P0 BRA `(.L_x_17) ;  /* 0x0000000000400947 */ /* 0x03cff60003800000 */
[----:B------:R-:W-:Y:S01]  /*1560*/  MOV R0, 0x0 ;  /* 0x0000000000007802 */ /* 0x000fe20000000f00 */
[----:B------:R-:W-:Y:S01]  /*1570*/  ULDC.64 UR4, c[0x4][0x68] ;  /* 0x01001a0000047ab9 */ /* 0x000fe20000000a00 */
[----:B------:R-:W-:Y:S01]  /*1580*/  ULDC.64 UR6, c[0x4][0x8] ;  /* 0x0100020000067ab9 */ /* 0x000fe20000000a00 */
[----:B------:R-:W-:Y:S01]  /*1590*/  IMAD.U32 R4, RZ, RZ, UR4 ;  /* 0x00000004ff047e24 */ /* 0x000fe2000f8e00ff */
[----:B------:R0:W1:Y:S01]  /*15a0*/  LDC.64 R14, c[0x4][R0] ;  /* 0x01000000000e7b82 */ /* 0x0000620000000a00 */
[----:B------:R-:W-:Y:S01]  /*15b0*/  IMAD.U32 R5, RZ, RZ, UR5 ;  /* 0x00000005ff057e24 */ /* 0x000fe2000f8e00ff */
[----:B------:R-:W-:Y:S01]  /*15c0*/  ULDC.64 UR4, c[0x4][0x70] ;  /* 0x01001c0000047ab9 */ /* 0x000fe20000000a00 */
[----:B------:R-:W-:Y:S02]  /*15d0*/  IMAD.U32 R10, RZ, RZ, UR6 ;  /* 0x00000006ff0a7e24 */ /* 0x000fe4000f8e00ff */
[----:B------:R-:W-:Y:S02]  /*15e0*/  IMAD.U32 R6, RZ, RZ, UR4 ;  /* 0x00000004ff067e24 */ /* 0x000fe4000f8e00ff */
[----:B------:R-:W-:-:S02]  /*15f0*/  IMAD.U32 R7, RZ, RZ, UR5 ;  /* 0x00000005ff077e24 */ /* 0x000fc4000f8e00ff */
[----:B------:R-:W-:Y:S02]  /*1600*/  IMAD.U32 R11, RZ, RZ, UR7 ;  /* 0x00000007ff0b7e24 */ /* 0x000fe4000f8e00ff */
[----:B------:R-:W-:Y:S02]  /*1610*/  IMAD.MOV.U32 R8, RZ, RZ, 0x1e1 ;  /* 0x000001e1ff087424 */ /* 0x000fe400078e00ff */
[----:B------:R-:W-:Y:S02]  /*1620*/  IMAD.MOV.U32 R12, RZ, RZ, 0x1 ;  /* 0x00000001ff0c7424 */ /* 0x000fe400078e00ff */
[----:B0-----:R-:W-:-:S07]  /*1630*/  IMAD.MOV.U32 R13, RZ, RZ, RZ ;  /* 0x000000ffff0d7224 */ /* 0x001fce00078e00ff */
[----:B------:R-:W-:-:S07]  /*1640*/  LEPC R20, `(.L_x_17) ;  /* 0x000000001014794e */ /* 0x000fce0000000000 */
[----:B-1---5:R-:W-:Y:S05]  /*1650*/  CALL.ABS.NOINC R14 ;  /* 0x000000000e007343 */ /* 0x022fea0003c00000 */
.L_x_17:
[----:B------:R-:W-:-:S13]  /*1660*/  ISETP.NE.AND P0, PT, R102, 0x3, PT ;  /* 0x000000036600780c */ /* 0x000fda0003f05270 */
[----:B------:R-:W-:Y:S05]  /*1670*/  @!P0 BRA `(.L_x_18) ;  /* 0x0000000000048947 */ /* 0x000fea0003800000 */
[----:B------:R-:W-:Y:S01]  /*1680*/  BPT.TRAP 0x1 ;  /* 0x000000040000795c */ /* 0x000fe20000300000 */
.L_x_18:
[----:B------:R-:W0:Y:S01]  /*1690*/  S2UR UR5, SR_CgaCtaId ;  /* 0x00000000000579c3 */ /* 0x000e220000008800 */
[----:B------:R-:W-:Y:S01]  /*16a0*/  UMOV UR4, 0x400 ;  /* 0x0000040000047882 */ /* 0x000fe20000000000 */
[----:B------:R-:W-:Y:S02]  /*16b0*/  IMAD.U32 R0, RZ, RZ, UR40 ;  /* 0x00000028ff007e24 */ /* 0x000fe4000f8e00ff */
[----:B------:R-:W-:-:S03]  /*16c0*/  IMAD.U32 R3, RZ, RZ, UR41 ;  /* 0x00000029ff037e24 */ /* 0x000fc6000f8e00ff */
[----:B------:R-:W-:Y:S01]  /*16d0*/  SHF.L.U32 R0, R0, 0x1f, RZ ;  /* 0x0000001f00007819 */ /* 0x000fe200000006ff */
[----:B0-----:R-:W-:-:S06]  /*16e0*/  ULEA UR4, UR5, UR4, 0x18 ;  /* 0x0000000405047291 */ /* 0x001fcc000f8ec03f */
[----:B------:R-:W-:-:S04]  /*16f0*/  IMAD.U32 R6, RZ, RZ, UR4 ;  /* 0x00000004ff067e24 */ /* 0x000fc8000f8e00ff */
[----:B------:R-:W-:-:S04]  /*1700*/  IMAD R3, R3, 0x8, R6 ;  /* 0x0000000803037824 */ /* 0x000fc800078e0206 */
[----:B------:R0:W1:Y:S01]  /*1710*/  SYNCS.PHASECHK.TRANS64.TRYWAIT P1, [R3+URZ], R0 ;  /* 0x00000000030075a7 */ /* 0x000062000802017f */
[----:B------:R-:W-:Y:S05]  /*1720*/  @!P0 BRA `(.L_x_19) ;  /* 0x0000000000048947 */ /* 0x000fea0003800000 */
[----:B------:R-:W-:Y:S01]  /*1730*/  BPT.TRAP 0x1 ;  /* 0x000000040000795c */ /* 0x000fe20000300000 */
.L_x_19:
[----:B------:R-:W-:-:S05]  /*1740*/  IMAD.U32 R4, RZ, RZ, UR44 ;  /* 0x0000002cff047e24 */ /* 0x000fca000f8e00ff */
[----:B------:R-:W-:Y:S01]  /*1750*/  ISETP.GE.AND P2, PT, R4, 0x1, PT ;  /* 0x000000010400780c */ /* 0x000fe20003f46270 */
[----:B-1----:R-:W-:-:S12]  /*1760*/  @P1 BRA `(.L_x_20) ;  /* 0x0000000000081947 */ /* 0x002fd80003800000 */
[----:B------:R-:W1:Y:S02]  /*1770*/  SYNCS.PHASECHK.TRANS64.TRYWAIT P1, [R3+URZ], R0 ;  /* 0x00000000030075a7 */ /* 0x000e64000802017f */
[----:B-1----:R-:W-:Y:S05]  /*1780*/  @!P1 BRA `(.L_x_21) ;  /* 0x0000006400809947 */ /* 0x002fea0003800000 */
.L_x_20:
[----:B------:R-:W-:Y:S05]  /*1790*/  WARPSYNC.ALL ;  /* 0x0000000000007948 */ /* 0x000fea0003800000 */
[----:B------:R-:W-:Y:S01]  /*17a0*/  R2UR UR4, R6 ;  /* 0x00000000060472ca */ /* 0x000fe200000e0000 */
[----:B------:R-:W-:Y:S01]  /*17b0*/  ULEA UR5, UR41, UR45, 0xa ;  /* 0x0000002d29057291 */ /* 0x000fe2000f8e503f */
[----:B------:R-:W-:Y:S01]  /*17c0*/  WARPGROUP.ARRIVE ;  /* 0x00000000000079c5 */ /* 0x000fe20000000000 */
[----:B------:R-:W-:Y:S01]  /*17d0*/  UMOV UR9, 0x40000040 ;  /* 0x4000004000097882 */ /* 0x000fe20000000000 */
[----:B------:R-:W-:-:S04]  /*17e0*/  UMOV UR11, 0x40000040 ;  /* 0x40000040000b7882 */ /* 0x000fc80000000000 */
[----:B------:R-:W-:-:S05]  /*17f0*/  UMOV UR8, UR5 ;  /* 0x0000000500087c82 */ /* 0x000fca0008000000 */
[----:B------:R-:W-:-:S04]  /*1800*/  UIADD3 UR4, UR4, 0xc100, URZ ;  /* 0x0000c10004047890 */ /* 0x000fc8000fffe03f */
[----:B------:R-:W-:-:S04]  /*1810*/  USHF.R.U32.HI UR4, URZ, 0x4, UR4 ;  /* 0x000000043f047899 */ /* 0x000fc80008011604 */
[----:B------:R-:W-:-:S04]  /*1820*/  ULOP3.LUT UR4, UR4, 0x3fff, URZ, 0xc0, !UPT ;  /* 0x00003fff04047892 */ /* 0x000fc8000f8ec03f */
[----:B------:R-:W-:-:S04]  /*1830*/  ULOP3.LUT UR4, UR4, 0x2000000, URZ, 0xfc, !UPT ;  /* 0x0200000004047892 */ /* 0x000fc8000f8efc3f */
[----:B------:R-:W-:-:S07]  /*1840*/  ULEA UR6, UR41, UR4, 0xa ;  /* 0x0000000429067291 */ /* 0x000fce000f8e503f */
[----:B------:R-:W-:Y:S02]  /*1850*/  UMOV UR10, UR6 ;  /* 0x00000006000a7c82 */ /* 0x000fe40008000000 */
[----:B------:R-:W-:Y:S01]  /*1860*/  HGMMA.64x128x16.F32 R24, gdesc[UR8].tnspB, RZ, !UPT, gsb0 ;  /* 0x41e00000081879f0 */ /* 0x000fe2000c0008ff */
[----:B------:R-:W-:Y:S02]  /*1870*/  UIADD3 UR8, UR5, 0x2, URZ ;  /* 0x0000000205087890 */ /* 0x000fe4000fffe03f */
[----:B------:R-:W-:Y:S01]  /*1880*/  UIADD3 UR10, UR6, 0x80, URZ ;  /* 0x00000080060a7890 */ /* 0x000fe2000fffe03f */
[----:B------:R-:W-:Y:S01]  /*1890*/  UMOV UR9, 0x40000040 ;  /* 0x4000004000097882 */ /* 0x000fe20000000000 */
[----:B------:R-:W-:Y:S01]  /*18a0*/  UMOV UR11, 0x40000040 ;  /* 0x40000040000b7882 */ /* 0x000fe20000000000 */
[----:B------:R-:W-:Y:S02]  /*18b0*/  WARPGROUP.DEPBAR.LE gsb0, 0x0 ;  /* 0x00008000000079c5 */ /* 0x000fe40000010000 */
[----:B------:R-:W-:-:S06]  /*18c0*/  WARPGROUP.ARRIVE ;  /* 0x00000000000079c5 */ /* 0x000fcc0000000000 */
[----:B------:R-:W-:Y:S01]  /*18d0*/  HGMMA.64x128x16.F32 R24, gdesc[UR8].tnspB, R24, gsb0 ;  /* 0x41e00000081879f0 */ /* 0x000fe20008000818 */
        /* <DEDUP_REMOVED lines=13> */
[----:B------:R-:W-:Y:S03]  /*19b0*/  HGMMA.64x128x16.F32 R24, gdesc[UR8].tnspB, R24, gsb0 ;  /* 0x41e00000081879f0 */ /* 0x000fe60008000818 */
[----:B------:R-:W-:Y:S02]  /*19c0*/  WARPGROUP.DEPBAR.LE gsb0, 0x0 ;  /* 0x00008000000079c5 */ /* 0x000fe40000010000 */
[----:B------:R-:W-:Y:S05]  /*19d0*/  @!P2 BRA `(.L_x_22) ;  /* 0x000000040028a947 */ /* 0x000fea0003800000 */
[----:B------:R-:W-:Y:S01]  /*19e0*/  UIADD3 UR5, UR41, 0x1, URZ ;  /* 0x0000000129057890 */ /* 0x000fe2000fffe03f */
[----:B01----:R-:W-:Y:S02]  /*19f0*/  IMAD.U32 R0, RZ, RZ, UR44 ;  /* 0x0000002cff007e24 */ /* 0x003fe4000f8e00ff */
[----:B------:R-:W-:Y:S01]  /*1a00*/  IMAD.U32 R3, RZ, RZ, UR41 ;  /* 0x00000029ff037e24 */ /* 0x000fe2000f8e00ff */
[----:B------:R-:W-:-:S04]  /*1a10*/  UISETP.NE.AND UP0, UPT, UR5, 0x3, UPT ;  /* 0x000000030500788c */ /* 0x000fc8000bf05270 */
[----:B------:R-:W-:Y:S02]  /*1a20*/  USEL UR6, URZ, 0x1, UP0 ;  /* 0x000000013f067887 */ /* 0x000fe40008000000 */
[----:B------:R-:W-:Y:S02]  /*1a30*/  USEL UR5, UR5, URZ, UP0 ;  /* 0x0000003f05057287 */ /* 0x000fe40008000000 */
[----:B------:R-:W-:-:S06]  /*1a40*/  ULOP3.LUT UR6, UR40, UR6, URZ, 0x3c, !UPT ;  /* 0x0000000628067292 */ /* 0x000fcc000f8e3c3f */
[----:B------:R-:W-:-:S07]  /*1a50*/  IMAD.U32 R7, RZ, RZ, UR6 ;  /* 0x00000006ff077e24 */ /* 0x000fce000f8e00ff */
.L_x_29:
[----:B------:R-:W-:Y:S05]  /*1a60*/  @!P0 BRA `(.L_x_23) ;  /* 0x0000000000048947 */ /* 0x000fea0003800000 */
[----:B------:R-:W-:Y:S01]  /*1a70*/  BPT.TRAP 0x1 ;  /* 0x000000040000795c */ /* 0x000fe20000300000 */
.L_x_23:
[----:B------:R-:W0:Y:S01]  /*1a80*/  S2UR UR7, SR_CgaCtaId ;  /* 0x00000000000779c3 */ /* 0x000e220000008800 */
[----:B------:R-:W-:Y:S01]  /*1a90*/  UMOV UR6, 0x400 ;  /* 0x0000040000067882 */ /* 0x000fe20000000000 */
[----:B------:R-:W-:Y:S01]  /*1aa0*/  IMAD.U32 R5, RZ, RZ, UR5 ;  /* 0x00000005ff057e24 */ /* 0x000fe2000f8e00ff */
[----:B------:R-:W-:Y:S01]  /*1ab0*/  SHF.L.U32 R4, R7, 0x1f, RZ ;  /* 0x0000001f07047819 */ /* 0x000fe200000006ff */
[----:B0-----:R-:W-:-:S06]  /*1ac0*/  ULEA UR6, UR7, UR6, 0x18 ;  /* 0x0000000607067291 */ /* 0x001fcc000f8ec03f */
[----:B------:R-:W-:-:S04]  /*1ad0*/  IMAD.U32 R6, RZ, RZ, UR6 ;  /* 0x00000006ff067e24 */ /* 0x000fc8000f8e00ff */
[----:B------:R-:W-:-:S04]  /*1ae0*/  IMAD R5, R5, 0x8, R6 ;  /* 0x0000000805057824 */ /* 0x000fc800078e0206 */
[----:B------:R0:W1:Y:S01]  /*1af0*/  SYNCS.PHASECHK.TRANS64.TRYWAIT P1, [R5+URZ], R4 ;  /* 0x00000004050075a7 */ /* 0x000062000802017f */
[----:B------:R-:W-:Y:S05]  /*1b00*/  @!P0 BRA `(.L_x_24) ;  /* 0x0000000000048947 */ /* 0x000fea0003800000 */
[----:B------:R-:W-:Y:S01]  /*1b10*/  BPT.TRAP 0x1 ;  /* 0x000000040000795c */ /* 0x000fe20000300000 */
.L_x_24:
[----:B-1----:R-:W-:Y:S05]  /*1b20*/  @P1 BRA `(.L_x_25) ;  /* 0x0000000000081947 */ /* 0x002fea0003800000 */
[----:B------:R-:W1:Y:S02]  /*1b30*/  SYNCS.PHASECHK.TRANS64.TRYWAIT P1, [R5+URZ], R4 ;  /* 0x00000004050075a7 */ /* 0x000e64000802017f */
[----:B-1----:R-:W-:Y:S05]  /*1b40*/  @!P1 BRA `(.L_x_26) ;  /* 0x0000006000a49947 */ /* 0x002fea0003800000 */
.L_x_25:
[----:B------:R-:W-:Y:S01]  /*1b50*/  ULEA UR6, UR5, UR45, 0xa ;  /* 0x0000002d05067291 */ /* 0x000fe2000f8e503f */
[----:B------:R-:W-:Y:S01]  /*1b60*/  WARPGROUP.ARRIVE ;  /* 0x00000000000079c5 */ /* 0x000fe20000000000 */
[----:B------:R-:W-:Y:S01]  /*1b70*/  ULEA UR7, UR5, UR4, 0xa ;  /* 0x0000000405077291 */ /* 0x000fe2000f8e503f */
[----:B------:R-:W-:Y:S01]  /*1b80*/  UMOV UR9, 0x40000040 ;  /* 0x4000004000097882 */ /* 0x000fe20000000000 */
[----:B------:R-:W-:-:S03]  /*1b90*/  UMOV UR11, 0x40000040 ;  /* 0x40000040000b7882 */ /* 0x000fc60000000000 */
[----:B------:R-:W-:Y:S02]  /*1ba0*/  UMOV UR8, UR6 ;  /* 0x0000000600087c82 */ /* 0x000fe40008000000 */
[----:B------:R-:W-:Y:S02]  /*1bb0*/  UMOV UR10, UR7 ;  /* 0x00000007000a7c82 */ /* 0x000fe40008000000 */
[----:B------:R-:W-:Y:S01]  /*1bc0*/  HGMMA.64x128x16.F32 R24, gdesc[UR8].tnspB, R24, gsb0 ;  /* 0x41e00000081879f0 */ /* 0x000fe20008000818 */
[----:B------:R-:W-:Y:S02]  /*1bd0*/  UIADD3 UR8, UR6, 0x2, URZ ;  /* 0x0000000206087890 */ /* 0x000fe4000fffe03f */
[----:B------:R-:W-:Y:S01]  /*1be0*/  UIADD3 UR10, UR7, 0x80, URZ ;  /* 0x00000080070a7890 */ /* 0x000fe2000fffe03f */
[----:B------:R-:W-:Y:S01]  /*1bf0*/  UMOV UR9, 0x40000040 ;  /* 0x4000004000097882 */ /* 0x000fe20000000000 */
[----:B------:R-:W-:Y:S01]  /*1c00*/  UMOV UR11, 0x40000040 ;  /* 0x40000040000b7882 */ /* 0x000fe20000000000 */
[----:B------:R-:W-:-:S02]  /*1c10*/  WARPGROUP.DEPBAR.LE gsb0, 0x0 ;  /* 0x00008000000079c5 */ /* 0x000fc40000010000 */
        /* <DEDUP_REMOVED lines=18> */
[----:B------:R-:W-:Y:S01]  /*1d40*/  BPT.TRAP 0x1 ;  /* 0x000000040000795c */ /* 0x000fe20000300000 */
.L_x_27:
[----:B------:R-:W-:-:S13]  /*1d50*/  ISETP.NE.AND P1, PT, R22, RZ, PT ;  /* 0x000000ff1600720c */ /* 0x000fda0003f25270 */
[----:B01----:R-:W-:-:S04]  /*1d60*/  @P1 IMAD R4, R3, 0x8, R6 ;  /* 0x0000000803041824 */ /* 0x003fc800078e0206 */
[----:B------:R-:W-:-:S05]  /*1d70*/  @P1 VIADD R4, R4, 0x18 ;  /* 0x0000001804041836 */ /* 0x000fca0000000000 */
[----:B------:R-:W-:-:S04]  /*1d80*/  @P1 PRMT R4, R19, 0x654, R4 ;  /* 0x0000065413041816 */ /* 0x000fc80000000004 */
[----:B------:R0:W-:Y:S01]  /*1d90*/  @P1 SYNCS.ARRIVE.TRANS64.RED.A1T0 RZ, [R4+URZ], RZ ;  /* 0x000000ff04ff19a7 */ /* 0x0001e2000810043f */
[----:B------:R-:W-:-:S13]  /*1da0*/  ISETP.GT.U32.AND P1, PT, R18, 0x1, PT ;  /* 0x000000011200780c */ /* 0x000fda0003f24070 */
[----:B0-----:R-:W-:Y:S05]  /*1db0*/  @P1 BRA `(.L_x_28) ;  /* 0x0000000000041947 */ /* 0x001fea0003800000 */
[----:B------:R-:W-:Y:S01]  /*1dc0*/  BPT.TRAP 0x1 ;  /* 0x000000040000795c */ /* 0x000fe20000300000 */
.L_x_28:
[----:B------:R-:W-:Y:S01]  /*1dd0*/  UIADD3 UR5, UR5, 0x1, URZ ;  /* 0x0000000105057890 */ /* 0x000fe2000fffe03f */
[C---:B------:R-:W-:Y:S01]  /*1de0*/  ISETP.GT.AND P2, PT, R0.reuse, 0x1, PT ;  /* 0x000000010000780c */ /* 0x040fe20003f44270 */
[----:B------:R-:W-:Y:S02]  /*1df0*/  VIADD R3, R3, 0x1 ;  /* 0x0000000103037836 */ /* 0x000fe40000000000 */
[----:B------:R-:W-:Y:S01]  /*1e00*/  UISETP.NE.AND UP0, UPT, UR5, 0x3, UPT ;  /* 0x000000030500788c */ /* 0x000fe2000bf05270 */
[----:B------:R-:W-:Y:S02]  /*1e10*/  VIADD R0, R0, 0xffffffff ;  /* 0xffffffff00007836 */ /* 0x000fe40000000000 */
[C---:B------:R-:W-:Y:S01]  /*1e20*/  ISETP.NE.AND P1, PT, R3.reuse, 0x3, PT ;  /* 0x000000030300780c */ /* 0x040fe20003f25270 */
[----:B------:R-:W-:Y:S02]  /*1e30*/  USEL UR6, URZ, 0x1, UP0 ;  /* 0x000000013f067887 */ /* 0x000fe40008000000 */
[----:B------:R-:W-:Y:S01]  /*1e40*/  USEL UR5, UR5, URZ, UP0 ;  /* 0x0000003f05057287 */ /* 0x000fe20008000000 */
[----:B------:R-:W-:-:S03]  /*1e50*/  SEL R3, R3, RZ, P1 ;  /* 0x000000ff03037207 */ /* 0x000fc60000800000 */
[----:B------:R-:W-:Y:S01]  /*1e60*/  LOP3.LUT R7, R7, UR6, RZ, 0x3c, !PT ;  /* 0x0000000607077c12 */ /* 0x000fe2000f8e3cff */
[----:B------:R-:W-:Y:S07]  /*1e70*/  @P2 BRA `(.L_x_29) ;  /* 0xfffffff800f82947 */ /* 0x000fee000383ffff */
.L_x_22:
[----:B01----:R-:W0:Y:S02]  /*1e80*/  LDC R0, c[0x0][0x28c] ;  /* 0x0000a300ff007b82 */ /* 0x003e240000000800 */
[----:B0-----:R-:W-:-:S13]  /*1e90*/  ISETP.GE.AND P1, PT, R0, 0x1, PT ;  /* 0x000000010000780c */ /* 0x001fda0003f26270 */
[----:B------:R-:W-:Y:S05]  /*1ea0*/  @!P1 BRA `(.L_x_30) ;  /* 0x0000000000449947 */ /* 0x000fea0003800000 */
[----:B------:R-:W-:Y:S05]  /*1eb0*/  @!P0 BRA `(.L_x_31) ;  /* 0x0000000000048947 */ /* 0x000fea0003800000 */
[----:B------:R-:W-:Y:S01]  /*1ec0*/  BPT.TRAP 0x1 ;  /* 0x000000040000795c */ /* 0x000fe20000300000 */
.L_x_31:
[----:B------:R-:W-:-:S13]  /*1ed0*/  ISETP.NE.AND P0, PT, R22, RZ, PT ;  /* 0x000000ff1600720c */ /* 0x000fda0003f05270 */
[----:B------:R-:W-:-:S05]  /*1ee0*/  VOTEU.ANY UP0, P0 ;  /* 0x00000000003f7886 */ /* 0x000fca0000000100 */
[----:B------:R-:W-:-:S06]  /*1ef0*/  @UP0 UIADD3 UR4, UR44, UR41, URZ ;  /* 0x000000292c040290 */ /* 0x000fcc000fffe03f */
[----:B------:R-:W-:Y:S02]  /*1f00*/  IMAD.U32 R4, RZ, RZ, UR4 ;  /* 0x00000004ff047e24 */ /* 0x000fe4000f8e00ff */
[----:B------:R-:W-:Y:S02]  /*1f10*/  IMAD.U32 R3, RZ, RZ, UR4 ;  /* 0x00000004ff037e24 */ /* 0x000fe4000f8e00ff */
[----:B------:R-:W-:-:S05]  /*1f20*/  @P0 IMAD.WIDE.U32 R4, R4, -0x55555555, RZ ;  /* 0xaaaaaaab04040825 */ /* 0x000fca00078e00ff */
[----:B------:R-:W-:-:S05]  /*1f30*/  @P0 SHF.R.U32.HI R0, RZ, 0x1, R5 ;  /* 0x00000001ff000819 */ /* 0x000fca0000011605 */
[----:B------:R-:W-:-:S04]  /*1f40*/  @P0 IMAD R0, R0, -0x3, R3 ;  /* 0xfffffffd00000824 */ /* 0x000fc800078e0203 */
[----:B------:R-:W-:-:S04]  /*1f50*/  @P0 IMAD R0, R0, 0x8, R6 ;  /* 0x0000000800000824 */ /* 0x000fc800078e0206 */
[----:B------:R-:W-:-:S05]  /*1f60*/  @P0 VIADD R0, R0, 0x18 ;  /* 0x0000001800000836 */ /* 0x000fca0000000000 */
[----:B------:R-:W-:-:S04]  /*1f70*/  @P0 PRMT R0, R19, 0x654, R0 ;  /* 0x0000065413000816 */ /* 0x000fc80000000000 */
[----:B------:R0:W-:Y:S01]  /*1f80*/  @P0 SYNCS.ARRIVE.TRANS64.RED.A1T0 RZ, [R0+URZ], RZ ;  /* 0x000000ff00ff09a7 */ /* 0x0001e2000810043f */
[----:B------:R-:W-:-:S13]  /*1f90*/  ISETP.GT.U32.AND P0, PT, R18, 0x1, PT ;  /* 0x000000011200780c */ /* 0x000fda0003f04070 */
[----:B0-----:R-:W-:Y:S05]  /*1fa0*/  @P0 BRA `(.L_x_30) ;  /* 0x0000000000040947 */ /* 0x001fea0003800000 */
[----:B------:R-:W-:Y:S01]  /*1fb0*/  BPT.TRAP 0x1 ;  /* 0x000000040000795c */ /* 0x000fe20000300000 */
.L_x_30:
[----:B------:R-:W-:Y:S01]  /*1fc0*/  IMAD.SHL.U32 R100, R100, 0x80, RZ ;  /* 0x0000008064647824 */ /* 0x000fe200078e00ff */
[----:B------:R-:W-:Y:S01]  /*1fd0*/  UIADD3 UR41, UR43, UR41, URZ ;  /* 0x000000292b297290 */ /* 0x000fe2000fffe03f */
[----:B------:R-:W-:Y:S01]  /*1fe0*/  SHF.R.S32.HI R11, RZ, 0x1f, R101 ;  /* 0x0000001fff0b7819 */ /* 0x000fe20000011465 */
[----:B------:R-:W-:Y:S01]  /*1ff0*/  UISETP.GE.U32.AND UP1, UPT, UR43, 0x3, UPT ;  /* 0x000000032b00788c */ /* 0x000fe2000bf26070 */
[----:B------:R-:W-:Y:S01]  /*2000*/  IMAD.SHL.U32 R6, R103, 0x80, RZ ;  /* 0x0000008067067824 */ /* 0x000fe200078e00ff */
[----:B------:R-:W-:Y:S01]  /*2010*/  ULDC UR7, c[0x0][0x288] ;  /* 0x0000a20000077ab9 */ /* 0x000fe20000000800 */
[C---:B------:R-:W-:Y:S01]  /*2020*/  LOP3.LUT R8, R100.reuse, 0x6, R95, 0xf8, !PT ;  /* 0x0000000664087812 */ /* 0x040fe200078ef85f */
[----:B------:R-:W-:Y:S01]  /*2030*/  UISETP.GT.U32.AND UP0, UPT, UR41, 0x2, UPT ;  /* 0x000000022900788c */ /* 0x000fe2000bf04070 */
[----:B------:R-:W-:Y:S01]  /*2040*/  ISETP.GE.AND P0, PT, R100, UR7, PT ;  /* 0x0000000764007c0c */ /* 0x000fe2000bf06270 */
[----:B------:R-:W-:Y:S01]  /*2050*/  ULDC.64 UR4, c[0x0][0x5d0] ;  /* 0x0001740000047ab9 */ /* 0x000fe20000000a00 */
[--C-:B------:R-:W-:Y:S01]  /*2060*/  SHF.R.S32.HI R9, RZ, 0x1f, R8.reuse ;  /* 0x0000001fff097819 */ /* 0x100fe20000011408 */
[----:B------:R-:W-:Y:S01]  /*2070*/  ULDC UR10, c[0x0][0x284] ;  /* 0x0000a100000a7ab9 */ /* 0x000fe20000000800 */
[----:B------:R-:W-:Y:S01]  /*2080*/  IMAD R0, R11, UR4, RZ ;  /* 0x000000040b007c24 */ /* 0x000fe2000f8e02ff */
[----:B------:R-:W-:Y:S01]  /*2090*/  UISETP.LT.U32.AND UP0, UPT, UR43, 0x3, UP0 ;  /* 0x000000032b00788c */ /* 0x000fe20008701070 */
[----:B------:R-:W-:Y:S01]  /*20a0*/  ISETP.GE.OR P0, PT, R6, UR10, P0 ;  /* 0x0000000a06007c0c */ /* 0x000fe20008706670 */
[----:B------:R-:W-:Y:S01]  /*20b0*/  IMAD.WIDE.U32 R4, R101, UR4, R8 ;  /* 0x0000000465047c25 */ /* 0x000fe2000f8e0008 */
[----:B------:R-:W-:Y:S01]  /*20c0*/  ULDC.64 UR8, c[0x0][0x5c8] ;  /* 0x0001720000087ab9 */ /* 0x000fe20000000a00 */
[----:B------:R-:W-:-:S02]  /*20d0*/  USEL UR6, URZ, 0x1, !UP0 ;  /* 0x000000013f067887 */ /* 0x000fc4000c000000 */
[----:B------:R-:W-:Y:S01]  /*20e0*/  IMAD R3, R101, UR5, R0 ;  /* 0x0000000565037c24 */ /* 0x000fe2000f8e0200 */
[----:B------:R-:W-:Y:S01]  /*20f0*/  @UP1 UIMAD.WIDE.U32 UR4, UR41, -0x55555555, URZ ;  /* 0xaaaaaaab290418a5 */ /* 0x000fe2000f8e003f */
[----:B------:R-:W-:Y:S01]  /*2100*/  IMAD.WIDE R104, R103, 0x80, R88 ;  /* 0x0000008067687825 */ /* 0x000fe200078e0258 */
[----:B------:R-:W-:Y:S02]  /*2110*/  ULOP3.LUT UR40, UR40, UR6, URZ, 0x3c, !UPT ;  /* 0x0000000628287292 */ /* 0x000fe4000f8e3c3f */
[----:B------:R-:W-:Y:S01]  /*2120*/  @UP1 USHF.R.U32.HI UR4, URZ, 0x1, UR5 ;  /* 0x000000013f041899 */ /* 0x000fe20008011605 */
[----:B------:R-:W-:Y:S02]  /*2130*/  IMAD.IADD R5, R5, 0x1, R3 ;  /* 0x0000000105057824 */ /* 0x000fe400078e0203 */
[----:B------:R-:W-:Y:S01]  /*2140*/  IMAD R3, R105, UR8, RZ ;  /* 0x0000000869037c24 */ /* 0x000fe2000f8e02ff */
[----:B------:R-:W-:Y:S01]  /*2150*/  @UP1 ULOP3.LUT UR40, UR40, 0x1, UR4, 0x78, !UPT ;  /* 0x0000000128281892 */ /* 0x000fe2000f8e7804 */
[----:B------:R-:W-:-:S04]  /*2160*/  IMAD.WIDE.U32 R106, R104, UR8, R4 ;  /* 0x00000008686a7c25 */ /* 0x000fc8000f8e0004 */
[----:B------:R-:W-:Y:S02]  /*2170*/  IMAD R7, R104, UR9, R3 ;  /* 0x0000000968077c24 */ /* 0x000fe4000f8e0203 */
[----:B------:R-:W-:Y:S01]  /*2180*/  IMAD.MOV.U32 R0, RZ, RZ, -0x1 ;  /* 0xffffffffff007424 */ /* 0x000fe200078e00ff */
[----:B------:R-:W-:Y:S06]  /*2190*/  @P0 BRA `(.L_x_32) ;  /* 0x00000040001c0947 */ /* 0x000fec0003800000 */
[----:B-----5:R-:W-:Y:S01]  /*21a0*/  FSETP.NEU.AND P0, PT, R90, RZ, PT ;  /* 0x000000ff5a00720b */ /* 0x020fe20003f0d000 */
[----:B------:R-:W-:Y:S01]  /*21b0*/  IMAD.IADD R4, R94, 0x1, -R100 ;  /* 0x000000015e047824 */ /* 0x000fe200078e0a64 */
[----:B------:R-:W-:Y:S01]  /*21c0*/  BSSY B0, `(.L_x_32) ;  /* 0x0000404000007945 */ /* 0x000fe20003800000 */
[----:B------:R-:W-:Y:S02]  /*21d0*/  IMAD.IADD R3, R99, 0x1, -R6 ;  /* 0x0000000163037824 */ /* 0x000fe400078e0a06 */
[----:B------:R-:W-:Y:S01]  /*21e0*/  IMAD.IADD R103, R107, 0x1, R7 ;  /* 0x000000016b677824 */ /* 0x000fe200078e0207 */
[----:B------:R-:W-:-:S04]  /*21f0*/  ISETP.GT.AND P2, PT, R4, RZ, PT ;  /* 0x000000ff0400720c */ /* 0x000fc80003f44270 */
[----:B------:R-:W-:-:S03]  /*2200*/  ISETP.GT.AND P1, PT, R3, RZ, P2 ;  /* 0x000000ff0300720c */ /* 0x000fc60001724270 */
[----:B------:R-:W-:Y:S10]  /*2210*/  @!P0 BRA `(.L_x_33) ;  /* 0x0000002c00288947 */ /* 0x000ff40003800000 */
[----:B------:R-:W0:Y:S01]  /*2220*/  LDC.64 R110, c[0x0][0x5b8] ;  /* 0x00016e00ff6e7b82 */ /* 0x000e220000000a00 */
[----:B------:R-:W-:-:S07]  /*2230*/  ULDC.64 UR4, c[0x0][0x5c0] ;  /* 0x0001700000047ab9 */ /* 0x000fce0000000a00 */
[----:B------:R-:W1:Y:S08]  /*2240*/  LDC.64 R112, c[0x0][0x5b0] ;  /* 0x00016c00ff707b82 */ /* 0x000e700000000a00 */
[----:B------:R-:W2:Y:S01]  /*2250*/  LDC.64 R114, c[0x0][0x5a8] ;  /* 0x00016a00ff727b82 */ /* 0x000ea20000000a00 */
[-C--:B0-----:R-:W-:Y:S02]  /*2260*/  IMAD R6, R11, R110.reuse, RZ ;  /* 0x0000006e0b067224 */ /* 0x081fe400078e02ff */
[----:B------:R-:W-:-:S04]  /*2270*/  IMAD.WIDE.U32 R108, R101, R110, R8 ;  /* 0x0000006e656c7225 */ /* 0x000fc800078e0008 */
[----:B------:R-:W-:Y:S02]  /*2280*/  IMAD R107, R101, R111, R6 ;  /* 0x0000006f656b7224 */ /* 0x000fe400078e0206 */
[-C--:B-1----:R-:W-:Y:S02]  /*2290*/  IMAD R5, R105, R112.reuse, RZ ;  /* 0x0000007069057224 */ /* 0x082fe400078e02ff */
[----:B------:R-:W-:Y:S02]  /*22a0*/  IMAD.IADD R13, R109, 0x1, R107 ;  /* 0x000000016d0d7824 */ /* 0x000fe400078e026b */
[----:B------:R-:W-:Y:S02]  /*22b0*/  IMAD.MOV.U32 R12, RZ, RZ, R108 ;  /* 0x000000ffff0c7224 */ /* 0x000fe400078e006c */
[C---:B------:R-:W-:Y:S02]  /*22c0*/  IMAD R111, R104.reuse, R113, R5 ;  /* 0x00000071686f7224 */ /* 0x040fe400078e0205 */
[----:B------:R-:W-:-:S04]  /*22d0*/  IMAD.WIDE.U32 R6, R104, R112, R12 ;  /* 0x0000007068067225 */ /* 0x000fc800078e000c */
[----:B------:R-:W-:Y:S01]  /*22e0*/  IMAD.IADD R5, R7, 0x1, R111 ;  /* 0x0000000107057824 */ /* 0x000fe200078e026f */
[----:B--2---:R-:W-:-:S04]  /*22f0*/  LEA R14, P0, R6, R114, 0x1 ;  /* 0x00000072060e7211 */ /* 0x004fc800078008ff */
[----:B------:R-:W-:-:S05]  /*2300*/  LEA.HI.X R15, R6, R115, R5, 0x1, P0 ;  /* 0x00000073060f7211 */ /* 0x000fca00000f0c05 */
[----:B------:R0:W2:Y:S01]  /*2310*/  @P1 LDG.E.LTC128B.U16 R5, desc[UR38][R14.64] ;  /* 0x000000260e051981 */ /* 0x0000a2000c1e1520 */
[----:B------:R-:W-:Y:S01]  /*2320*/  LEA R10, P0, R106, UR4, 0x1 ;  /* 0x000000046a0a7c11 */ /* 0x000fe2000f8008ff */
[----:B------:R-:W-:Y:S01]  /*2330*/  IMAD.WIDE.U32 R6, R104, R112, R8 ;  /* 0x0000007068067225 */ /* 0x000fe200078e0008 */
[----:B------:R-:W-:Y:S03]  /*2340*/  BSSY B1, `(.L_x_34) ;  /* 0x0000012000017945 */ /* 0x000fe60003800000 */
[----:B------:R-:W-:Y:S02]  /*2350*/  IMAD.IADD R7, R111, 0x1, R7 ;  /* 0x000000016f077824 */ /* 0x000fe400078e0207 */
[----:B------:R-:W-:Y:S01]  /*2360*/  IMAD.WIDE.U32 R20, R101, R110, R6 ;  /* 0x0000006e65147225 */ /* 0x000fe200078e0006 */
[----:B0-----:R-:W-:-:S03]  /*2370*/  SHF.L.U64.HI R15, R112, 0x3, R113 ;  /* 0x00000003700f7819 */ /* 0x001fc60000010271 */
[----:B------:R-:W-:Y:S01]  /*2380*/  IMAD.IADD R7, R107, 0x1, R21 ;  /* 0x000000016b077824 */ /* 0x000fe200078e0215 */
[----:B------:R-:W-:Y:S01]  /*2390*/  LEA R6, P4, R20, R114, 0x1 ;  /* 0x0000007214067211 */ /* 0x000fe200078808ff */
[----:B------:R-:W-:-:S03]  /*23a0*/  IMAD.SHL.U32 R14, R112, 0x8, RZ ;  /* 0x00000008700e7824 */ /* 0x000fc600078e00ff */
[----:B------:R-:W-:Y:S01]  /*23b0*/  LEA.HI.X R7, R20, R115, R7, 0x1, P4 ;  /* 0x0000007314077211 */ /* 0x000fe200020f0c07 */
[----:B--2---:R-:W-:-:S05]  /*23c0*/  HADD2.F32 R11, -RZ, R5.H0_H0 ;  /* 0x20000005ff0b7230 */ /* 0x004fca0000004100 */
[----:B------:R-:W-:-:S04]  /*23d0*/  FMUL R11, R11, R90 ;  /* 0x0000005a0b0b7220 */ /* 0x000fc80000400000 */
[----:B------:R-:W-:Y:S01]  /*23e0*/  FFMA R24, R24, R23, R11 ;  /* 0x0000001718187223 */ /* 0x000fe2000000000b */
[----:B------:R-:W-:Y:S02]  /*23f0*/  LEA.HI.X R11, R106, UR5, R103, 0x1, P0 ;  /* 0x000000056a0b7c11 */ /* 0x000fe400080f0c67 */
[----:B------:R-:W-:Y:S02]  /*2400*/  ISETP.GT.AND P0, PT, R4, 0x1, PT ;  /* 0x000000010400780c */ /* 0x000fe40003f04270 */
[----:B------:R-:W-:Y:S02]  /*2410*/  F2FP.F16.F32.PACK_AB R24, RZ, R24 ;  /* 0x00000018ff18723e */ /* 0x000fe400000000ff */
[----:B------:R-:W-:-:S03]  /*2420*/  ISETP.GT.AND P3, PT, R3, RZ, P0 ;  /* 0x000000ff0300720c */ /* 0x000fc60000764270 */
[----:B------:R0:W-:Y:S10]  /*2430*/  @P1 STG.E.U16 desc[UR38][R10.64], R24 ;  /* 0x000000180a001986 */ /* 0x0001f4000c101526 */
[----:B------:R-:W-:Y:S05]  /*2440*/  @!P3 BRA `(.L_x_35) ;  /* 0x000000000004b947 */ /* 0x000fea0003800000 */
[----:B------:R1:W5:Y:S02]  /*2450*/  LDG.E.LTC128B.U16 R5, desc[UR38][R6.64+0x2] ;  /* 0x0000022606057981 */ /* 0x000364000c1e1520 */
.L_x_35:
[----:B------:R-:W-:Y:S05]  /*2460*/  BSYNC B1 ;  /* 0x0000000000017941 */ /* 0x000fea0003800000 */
.L_x_34:
[----:B-----5:R-:W-:Y:S01]  /*2470*/  HADD2.F32 R103, -RZ, R5.H0_H0 ;  /* 0x20000005ff677230 */ /* 0x020fe20000004100 */
[----:B------:R-:W-:Y:S01]  /*2480*/  ISETP.GT.AND P2, PT, R3, 0x8, P2 ;  /* 0x000000080300780c */ /* 0x000fe20001744270 */
[----:B------:R-:W-:Y:S01]  /*2490*/  IMAD.WIDE.U32 R20, R104, R112, R14 ;  /* 0x0000007068147225 */ /* 0x000fe200078e000e */
[----:B0-----:R-:W-:-:S03]  /*24a0*/  PRMT R24, R5, 0x7610, R24 ;  /* 0x0000761005187816 */ /* 0x001fc60000000018 */
[----:B------:R-:W-:Y:S01]  /*24b0*/  FMUL R12, R103, R90 ;  /* 0x0000005a670c7220 */ /* 0x000fe20000400000 */
[----:B------:R-:W-:Y:S01]  /*24c0*/  IMAD.IADD R111, R111, 0x1, R21 ;  /* 0x000000016f6f7824 */ /* 0x000fe200078e0215 */
[----:B------:R-:W-:Y:S02]  /*24d0*/  IADD3 R108, P1, R108, R20, RZ ;  /* 0x000000146c6c7210 */ /* 0x000fe40007f3e0ff */
[----:B------:R-:W-:-:S03]  /*24e0*/  FFMA R12, R25, R23, R12 ;  /* 0x00000017190c7223 */ /* 0x000fc6000000000c */
[----:B------:R-:W-:Y:S01]  /*24f0*/  IMAD.X R13, R111, 0x1, R13, P1 ;  /* 0x000000016f0d7824 */ /* 0x000fe200008e060d */
[C---:B------:R-:W-:Y:S02]  /*2500*/  LEA R14, P1, R108.reuse, R114, 0x1 ;  /* 0x000000726c0e7211 */ /* 0x040fe400078208ff */
[----:B------:R-:W-:Y:S02]  /*2510*/  F2FP.F16.F32.PACK_AB R12, RZ, R12 ;  /* 0x0000000cff0c723e */ /* 0x000fe400000000ff */
[----:B------:R-:W-:Y:S02]  /*2520*/  LEA.HI.X R15, R108, R115, R13, 0x1, P1 ;  /* 0x000000736c0f7211 */ /* 0x000fe400008f0c0d */
[----:B------:R-:W-:-:S05]  /*2530*/  PRMT R21, R12, 0x7610, R21 ;  /* 0x000076100c157816 */ /* 0x000fca0000000015 */
[----:B------:R0:W-:Y:S04]  /*2540*/  @P3 STG.E.U16 desc[UR38][R10.64+0x2], R21 ;  /* 0x000002150a003986 */ /* 0x0001e8000c101526 */
[----:B------:R-:W2:Y:S01]  /*2550*/  @P2 LDG.E.LTC128B.U16 R24, desc[UR38][R14.64] ;  /* 0x000000260e182981 */ /* 0x000ea2000c1e1520 */
[----:B------:R-:W-:Y:S01]  /*2560*/  IADD3 R20, P1, R8, R20, RZ ;  /* 0x0000001408147210 */ /* 0x000fe20007f3e0ff */
[----:B------:R-:W-:Y:S01]  /*2570*/  BSSY B1, `(.L_x_36) ;  /* 0x0000011000017945 */ /* 0x000fe20003800000 */
[----:B------:R-:W-:Y:S02]  /*2580*/  SHF.L.U64.HI R13, R91, 0x1, R92 ;  /* 0x000000015b0d7819 */ /* 0x000fe4000001025c */
[----:B------:R-:W-:Y:S01]  /*2590*/  ISETP.GT.AND P0, PT, R3, 0x8, P0 ;  /* 0x000000080300780c */ /* 0x000fe20000704270 */
[----:B0-----:R-:W-:Y:S01]  /*25a0*/  IMAD.X R21, R9, 0x1, R111, P1 ;  /* 0x0000000109157824 */ /* 0x001fe200008e066f */
[----:B------:R-:W-:Y:S01]  /*25b0*/  LEA R12, P1, R91, R10, 0x1 ;  /* 0x0000000a5b0c7211 */ /* 0x000fe200078208ff */
[----:B------:R-:W-:-:S04]  /*25c0*/  IMAD.WIDE.U32 R20, R101, R110, R20 ;  /* 0x0000006e65147225 */ /* 0x000fc800078e0014 */
[----:B------:R-:W-:Y:S01]  /*25d0*/  IMAD.X R13, R13, 0x1, R11, P1 ;  /* 0x000000010d0d7824 */ /* 0x000fe200008e060b */
[----:B------:R-:W-:Y:S01]  /*25e0*/  LEA R8, P3, R20, R114, 0x1 ;  /* 0x0000007214087211 */ /* 0x000fe200078608ff */
[----:B------:R-:W-:-:S05]  /*25f0*/  IMAD.IADD R9, R107, 0x1, R21 ;  /* 0x000000016b097824 */ /* 0x000fca00078e0215 */
[----:B------:R-:W-:Y:S01]  /*2600*/  LEA.HI.X R9, R20, R115, R9, 0x1, P3 ;  /* 0x0000007314097211 */ /* 0x000fe200018f0c09 */
[----:B--2---:R-:W-:-:S05]  /*2610*/  HADD2.F32 R5, -RZ, R24.H0_H0 ;  /* 0x20000018ff057230 */ /* 0x004fca0000004100 */
[----:B------:R-:W-:-:S04]  /*2620*/  FMUL R5, R5, R90 ;  /* 0x0000005a05057220 */ /* 0x000fc80000400000 */
[----:B------:R-:W-:-:S05]  /*2630*/  FFMA R5, R26, R23, R5 ;  /* 0x000000171a057223 */ /* 0x000fca0000000005 */
[----:B------:R-:W-:-:S05]  /*2640*/  F2FP.F16.F32.PACK_AB R5, RZ, R5 ;  /* 0x00000005ff05723e */ /* 0x000fca00000000ff */
[----:B------:R0:W-:Y:S01]  /*2650*/  @P2 STG.E.U16 desc[UR38][R12.64], R5 ;  /* 0x000000050c002986 */ /* 0x0001e2000c101526 */
[----:B------:R-:W-:Y:S05]  /*2660*/  @!P0 BRA `(.L_x_37) ;  /* 0x0000000000048947 */ /* 0x000fea0003800000 */
[----:B------:R2:W5:Y:S02]  /*2670*/  LDG.E.LTC128B.U16 R24, desc[UR38][R8.64+0x2] ;  /* 0x0000022608187981 */ /* 0x000564000c1e1520 */
.L_x_37:
[----:B------:R-:W-:Y:S05]  /*2680*/  BSYNC B1 ;  /* 0x0000000000017941 */ /* 0x000fea0003800000 */
.L_x_36:
[----:B0----5:R-:W-:Y:S01]  /*2690*/  HADD2.F32 R5, -RZ, R24.H0_H0 ;  /* 0x20000018ff057230 */ /* 0x021fe20000004100 */
[----:B------:R-:W-:Y:S01]  /*26a0*/  ISETP.GT.AND P1, PT, R4, 0x8, PT ;  /* 0x000000080400780c */ /* 0x000fe20003f24270 */
[----:B------:R-:W-:Y:S03]  /*26b0*/  BSSY B1, `(.L_x_38) ;  /* 0x0000008000017945 */ /* 0x000fe60003800000 */
[----:B------:R-:W-:Y:S01]  /*26c0*/  FMUL R14, R5, R90 ;  /* 0x0000005a050e7220 */ /* 0x000fe20000400000 */
[----:B------:R-:W-:-:S03]  /*26d0*/  ISETP.GT.AND P2, PT, R3, RZ, P1 ;  /* 0x000000ff0300720c */ /* 0x000fc60000f44270 */
[----:B------:R-:W-:-:S05]  /*26e0*/  FFMA R14, R27, R23, R14 ;  /* 0x000000171b0e7223 */ /* 0x000fca000000000e */
[----:B------:R-:W-:-:S05]  /*26f0*/  F2FP.F16.F32.PACK_AB R14, RZ, R14 ;  /* 0x0000000eff0e723e */ /* 0x000fca00000000ff */
[----:B------:R0:W-:Y:S01]  /*2700*/  @P0 STG.E.U16 desc[UR38][R12.64+0x2], R14 ;  /* 0x0000020e0c000986 */ /* 0x0001e2000c101526 */
[----:B------:R-:W-:Y:S05]  /*2710*/  @!P2 BRA `(.L_x_39) ;  /* 0x000000000004a947 */ /* 0x000fea0003800000 */
[----:B------:R3:W5:Y:S02]  /*2720*/  LDG.E.LTC128B.U16 R24, desc[UR38][R6.64+0x10] ;  /* 0x0000102606187981 */ /* 0x000764000c1e1520 */
.L_x_39:
[----:B------:R-:W-:Y:S05]  /*2730*/  BSYNC B1 ;  /* 0x0000000000017941 */ /* 0x000fea0003800000 */
.L_x_38:
[----:B-----5:R-:W-:Y:S01]  /*2740*/  HADD2.F32 R5, -RZ, R24.H0_H0 ;  /* 0x20000018ff057230 */ /* 0x020fe20000004100 */
        /* <DEDUP_REMOVED lines=9> */
.L_x_41:
[----:B------:R-:W-:Y:S05]  /*27e0*/  BSYNC B1 ;  /* 0x0000000000017941 */ /* 0x000fea0003800000 */
.L_x_40:
[----:B----45:R-:W-:Y:S01]  /*27f0*/  HADD2.F32 R5, -RZ, R24.H0_H0 ;  /* 0x20000018ff057230 */ /* 0x030fe20000004100 */
[----:B------:R-:W-:Y:S01]  /*2800*/  ISETP.GT.AND P1, PT, R3, 0x8, P1 ;  /* 0x000000080300780c */ /* 0x000fe20000f24270 */
[----:B------:R-:W-:Y:S03]  /*2810*/  BSSY B1, `(.L_x_42) ;  /* 0x0000007000017945 */ /* 0x000fe60003800000 */
[----:B0-----:R-:W-:-:S04]  /*2820*/  FMUL R14, R5, R90 ;  /* 0x0000005a050e7220 */ /* 0x001fc80000400000 */
[----:B------:R-:W-:-:S05]  /*2830*/  FFMA R14, R29, R23, R14 ;  /* 0x000000171d0e7223 */ /* 0x000fca000000000e */
[----:B------:R-:W-:-:S05]  /*2840*/  F2FP.F16.F32.PACK_AB R14, RZ, R14 ;  /* 0x0000000eff0e723e */ /* 0x000fca00000000ff */
[----:B------:R0:W-:Y:S01]  /*2850*/  @P3 STG.E.U16 desc[UR38][R10.64+0x12], R14 ;  /* 0x0000120e0a003986 */ /* 0x0001e2000c101526 */
[----:B------:R-:W-:Y:S05]  /*2860*/  @!P1 BRA `(.L_x_43) ;  /* 0x0000000000049947 */ /* 0x000fea0003800000 */
[----:B------:R4:W5:Y:S02]  /*2870*/  LDG.E.LTC128B.U16 R24, desc[UR38][R8.64+0x10] ;  /* 0x0000102608187981 */ /* 0x000964000c1e1520 */
.L_x_43:
[----:B------:R-:W-:Y:S05]  /*2880*/  BSYNC B1 ;  /* 0x0000000000017941 */ /* 0x000fea0003800000 */
.L_x_42:
[----:B-----5:R-:W-:Y:S01]  /*2890*/  HADD2.F32 R5, -RZ, R24.H0_H0 ;  /* 0x20000018ff057230 */ /* 0x020fe20000004100 */
[----:B------:R-:W-:Y:S01]  /*28a0*/  ISETP.GT.AND P0, PT, R3, 0x8, P0 ;  /* 0x000000080300780c */ /* 0x000fe20000704270 */
[----:B------:R-:W-:Y:S03]  /*28b0*/  BSSY B1, `(.L_x_44) ;  /* 0x0000007000017945 */ /* 0x000fe60003800000 */
[----:B------:R-:W-:-:S04]  /*28c0*/  FMUL R5, R5, R90 ;  /* 0x0000005a05057220 */ /* 0x000fc80000400000 */
[----:B------:R-:W-:-:S05]  /*28d0*/  FFMA R5, R30, R23, R5 ;  /* 0x000000171e057223 */ /* 0x000fca0000000005 */
[----:B------:R-:W-:-:S05]  /*28e0*/  F2FP.F16.F32.PACK_AB R5, RZ, R5 ;  /* 0x00000005ff05723e */ /* 0x000fca00000000ff */
[----:B------:R0:W-:Y:S01]  /*28f0*/  @P1 STG.E.U16 desc[UR38][R12.64+0x10], R5 ;  /* 0x000010050c001986 */ /* 0x0001e2000c101526 */
[----:B------:R-:W-:Y:S05]  /*2900*/  @!P0 BRA `(.L_x_45) ;  /* 0x0000000000048947 */ /* 0x000fea0003800000 */
[----:B------:R0:W5:Y:S02]  /*2910*/  LDG.E.LTC128B.U16 R24, desc[UR38][R8.64+0x12] ;  /* 0x0000122608187981 */ /* 0x000164000c1e1520 */
.L_x_45:
[----:B------:R-:W-:Y:S05]  /*2920*/  BSYNC B1 ;  /* 0x0000000000017941 */ /* 0x000fea0003800000 */
.L_x_44:
        /* <DEDUP_REMOVED lines=10> */
.L_x_47:
[----:B------:R-:W-:Y:S05]  /*29d0*/  BSYNC B1 ;  /* 0x0000000000017941 */ /* 0x000fea0003800000 */
.L_x_46:
        /* <DEDUP_REMOVED lines=10> */
.L_x_49:
[----:B------:R-:W-:Y:S05]  /*2a80*/  BSYNC B1 ;  /* 0x0000000000017941 */ /* 0x000fea0003800000 */
.L_x_48:
[----:B0----5:R-:W-:Y:S01]  /*2a90*/  HADD2.F32 R5, -RZ, R24.H0_H0 ;  /* 0x20000018ff057230 */ /* 0x021fe20000004100 */
        /* <DEDUP_REMOVED lines=8> */
.L_x_51:
[----:B------:R-:W-:Y:S05]  /*2b20*/  BSYNC B1 ;  /* 0x0000000000017941 */ /* 0x000fea0003800000 */
.L_x_50:
        /* <DEDUP_REMOVED lines=9> */
.L_x_53:
[----:B------:R-:W-:Y:S05]  /*2bc0*/  BSYNC B1 ;  /* 0x0000000000017941 */ /* 0x000fea0003800000 */
.L_x_52:
        /* <DEDUP_REMOVED lines=10> */
.L_x_55:
[----:B------:R-:W-:Y:S05]  /*2c70*/  BSYNC B1 ;  /* 0x0000000000017941 */ /* 0x000fea0003800000 */
.L_x_54:
        /* <DEDUP_REMOVED lines=10> */
.L_x_57:
[----:B------:R-:W-:Y:S05]  /*2d20*/  BSYNC B1 ;  /* 0x0000000000017941 */ /* 0x000fea0003800000 */
.L_x_56:
        /* <DEDUP_REMOVED lines=9> */
.L_x_59:
[----:B------:R-:W-:Y:S05]  /*2dc0*/  BSYNC B1 ;  /* 0x0000000000017941 */ /* 0x000fea0003800000 */
.L_x_58:
        /* <DEDUP_REMOVED lines=9> */
.L_x_61:
[----:B------:R-:W-:Y:S05]  /*2e60*/  BSYNC B1 ;  /* 0x0000000000017941 */ /* 0x000fea0003800000 */
.L_x_60:
        /* <DEDUP_REMOVED lines=10> */
.L_x_63:
[----:B------:R-:W-:Y:S05]  /*2f10*/  BSYNC B1 ;  /* 0x0000000000017941 */ /* 0x000fea0003800000 */
.L_x_62:
        /* <DEDUP_REMOVED lines=10> */
.L_x_65:
[----:B------:R-:W-:Y:S05]  /*2fc0*/  BSYNC B1 ;  /* 0x0000000000017941 */ /* 0x000fea0003800000 */
.L_x_64:
        /* <DEDUP_REMOVED lines=9> */
.L_x_67:
[----:B------:R-:W-:Y:S05]  /*3060*/  BSYNC B1 ;  /* 0x0000000000017941 */ /* 0x000fea0003800000 */
.L_x_66:
        /* <DEDUP_REMOVED lines=9> */
.L_x_69:
[----:B------:R-:W-:Y:S05]  /*3100*/  BSYNC B1 ;  /* 0x0000000000017941 */ /* 0x000fea0003800000 */
.L_x_68:
        /* <DEDUP_REMOVED lines=10> */
.L_x_71:
[----:B------:R-:W-:Y:S05]  /*31b0*/  BSYNC B1 ;  /* 0x0000000000017941 */ /* 0x000fea0003800000 */
.L_x_70:
        /* <DEDUP_REMOVED lines=10> */
.L_x_73:
[----:B------:R-:W-:Y:S05]  /*3260*/  BSYNC B1 ;  /* 0x0000000000017941 */ /* 0x000fea0003800000 */
.L_x_72:
        /* <DEDUP_REMOVED lines=9> */
.L_x_75:
[----:B------:R-:W-:Y:S05]  /*3300*/  BSYNC B1 ;  /* 0x0000000000017941 */ /* 0x000fea0003800000 */
.L_x_74:
        /* <DEDUP_REMOVED lines=9> */
.L_x_77:
[----:B------:R-:W-:Y:S05]  /*33a0*/  BSYNC B1 ;  /* 0x0000000000017941 */ /* 0x000fea0003800000 */
.L_x_76:
        /* <DEDUP_REMOVED lines=10> */
.L_x_79:
[----:B------:R-:W-:Y:S05]  /*3450*/  BSYNC B1 ;  /* 0x0000000000017941 */ /* 0x000fea0003800000 */
.L_x_78:
        /* <DEDUP_REMOVED lines=10> */
.L_x_81:
[----:B------:R-:W-:Y:S05]  /*3500*/  BSYNC B1 ;  /* 0x0000000000017941 */ /* 0x000fea0003800000 */
.L_x_80:
        /* <DEDUP_REMOVED lines=9> */
.L_x_83:
[----:B------:R-:W-:Y:S05]  /*35a0*/  BSYNC B1 ;  /* 0x0000000000017941 */ /* 0x000fea0003800000 */
.L_x_82:
        /* <DEDUP_REMOVED lines=9> */
.L_x_85:
[----:B------:R-:W-:Y:S05]  /*3640*/  BSYNC B1 ;  /* 0x0000000000017941 */ /* 0x000fea0003800000 */
.L_x_84:
        /* <DEDUP_REMOVED lines=10> */
.L_x_87:
[----:B------:R-:W-:Y:S05]  /*36f0*/  BSYNC B1 ;  /* 0x0000000000017941 */ /* 0x000fea0003800000 */
.L_x_86:
        /* <DEDUP_REMOVED lines=10> */
.L_x_89:
[----:B------:R-:W-:Y:S05]  /*37a0*/  BSYNC B1 ;  /* 0x0000000000017941 */ /* 0x000fea0003800000 */
.L_x_88:
        /* <DEDUP_REMOVED lines=9> */
.L_x_91:
[----:B------:R-:W-:Y:S05]  /*3840*/  BSYNC B1 ;  /* 0x0000000000017941 */ /* 0x000fea0003800000 */
.L_x_90:
        /* <DEDUP_REMOVED lines=9> */
.L_x_93:
[----:B------:R-:W-:Y:S05]  /*38e0*/  BSYNC B1 ;  /* 0x0000000000017941 */ /* 0x000fea0003800000 */
.L_x_92:
        /* <DEDUP_REMOVED lines=10> */
.L_x_95:
[----:B------:R-:W-:Y:S05]  /*3990*/  BSYNC B1 ;  /* 0x0000000000017941 */ /* 0x000fea0003800000 */
.L_x_94:
        /* <DEDUP_REMOVED lines=10> */
.L_x_97:
[----:B------:R-:W-:Y:S05]  /*3a40*/  BSYNC B1 ;  /* 0x0000000000017941 */ /* 0x000fea0003800000 */
.L_x_96:
        /* <DEDUP_REMOVED lines=9> */
.L_x_99:
[----:B------:R-:W-:Y:S05]  /*3ae0*/  BSYNC B1 ;  /* 0x0000000000017941 */ /* 0x000fea0003800000 */
.L_x_98:
        /* <DEDUP_REMOVED lines=9> */
.L_x_101:
[----:B------:R-:W-:Y:S05]  /*3b80*/  BSYNC B1 ;  /* 0x0000000000017941 */ /* 0x000fea0003800000 */
.L_x_100:
        /* <DEDUP_REMOVED lines=10> */
.L_x_103:
[----:B------:R-:W-:Y:S05]  /*3c30*/  BSYNC B1 ;  /* 0x0000000000017941 */ /* 0x000fea0003800000 */
.L_x_102:
        /* <DEDUP_REMOVED lines=10> */
.L_x_105:
[----:B------:R-:W-:Y:S05]  /*3ce0*/  BSYNC B1 ;  /* 0x0000000000017941 */ /* 0x000fea0003800000 */
.L_x_104:
        /* <DEDUP_REMOVED lines=9> */
.L_x_107:
[----:B------:R-:W-:Y:S05]  /*3d80*/  BSYNC B1 ;  /* 0x0000000000017941 */ /* 0x000fea0003800000 */
.L_x_106:
        /* <DEDUP_REMOVED lines=9> */
.L_x_109:
[----:B------:R-:W-:Y:S05]  /*3e20*/  BSYNC B1 ;  /* 0x0000000000017941 */ /* 0x000fea0003800000 */
.L_x_108:
        /* <DEDUP_REMOVED lines=10> */
.L_x_111:
[----:B------:R-:W-:Y:S05]  /*3ed0*/  BSYNC B1 ;  /* 0x0000000000017941 */ /* 0x000fea0003800000 */
.L_x_110:
        /* <DEDUP_REMOVED lines=10> */
.L_x_113:
[----:B------:R-:W-:Y:S05]  /*3f80*/  BSYNC B1 ;  /* 0x0000000000017941 */ /* 0x000fea0003800000 */
.L_x_112:
        /* <DEDUP_REMOVED lines=9> */
.L_x_115:
[----:B------:R-:W-:Y:S05]  /*4020*/  BSYNC B1 ;  /* 0x0000000000017941 */ /* 0x000fea0003800000 */
.L_x_114:
        /* <DEDUP_REMOVED lines=9> */
.L_x_117:
[----:B------:R-:W-:Y:S05]  /*40c0*/  BSYNC B1 ;  /* 0x0000000000017941 */ /* 0x000fea0003800000 */
.L_x_116:
        /* <DEDUP_REMOVED lines=10> */
.L_x_119:
[----:B------:R-:W-:Y:S05]  /*4170*/  BSYNC B1 ;  /* 0x0000000000017941 */ /* 0x000fea0003800000 */
.L_x_118:
        /* <DEDUP_REMOVED lines=10> */
.L_x_121:
[----:B------:R-:W-:Y:S05]  /*4220*/  BSYNC B1 ;  /* 0x0000000000017941 */ /* 0x000fea0003800000 */
.L_x_120:
        /* <DEDUP_REMOVED lines=9> */
.L_x_123:
[----:B------:R-:W-:Y:S05]  /*42c0*/  BSYNC B1 ;  /* 0x0000000000017941 */ /* 0x000fea0003800000 */
.L_x_122:
        /* <DEDUP_REMOVED lines=9> */
.L_x_125:
[----:B------:R-:W-:Y:S05]  /*4360*/  BSYNC B1 ;  /* 0x0000000000017941 */ /* 0x000fea0003800000 */
.L_x_124:
        /* <DEDUP_REMOVED lines=10> */
.L_x_127:
[----:B------:R-:W-:Y:S05]  /*4410*/  BSYNC B1 ;  /* 0x0000000000017941 */ /* 0x000fea0003800000 */
.L_x_126:
        /* <DEDUP_REMOVED lines=10> */
.L_x_129:
[----:B------:R-:W-:Y:S05]  /*44c0*/  BSYNC B1 ;  /* 0x0000000000017941 */ /* 0x000fea0003800000 */
.L_x_128:
        /* <DEDUP_REMOVED lines=9> */
.L_x_131:
[----:B------:R-:W-:Y:S05]  /*4560*/  BSYNC B1 ;  /* 0x0000000000017941 */ /* 0x000fea0003800000 */
.L_x_130:
        /* <DEDUP_REMOVED lines=9> */
.L_x_133:
[----:B------:R-:W-:Y:S05]  /*4600*/  BSYNC B1 ;  /* 0x0000000000017941 */ /* 0x000fea0003800000 */
.L_x_132:
        /* <DEDUP_REMOVED lines=10> */
.L_x_135:
[----:B------:R-:W-:Y:S05]  /*46b0*/  BSYNC B1 ;  /* 0x0000000000017941 */ /* 0x000fea0003800000 */
.L_x_134:
        /* <DEDUP_REMOVED lines=10> */
.L_x_137:
[----:B------:R-:W-:Y:S05]  /*4760*/  BSYNC B1 ;  /* 0x0000000000017941 */ /* 0x000fea0003800000 */
.L_x_136:
        /* <DEDUP_REMOVED lines=9> */
.L_x_139:
[----:B------:R-:W-:Y:S05]  /*4800*/  BSYNC B1 ;  /* 0x0000000000017941 */ /* 0x000fea0003800000 */
.L_x_138:
        /* <DEDUP_REMOVED lines=9> */
.L_x_141:
[----:B------:R-:W-:Y:S05]  /*48a0*/  BSYNC B1 ;  /* 0x0000000000017941 */ /* 0x000fea0003800000 */
.L_x_140:
        /* <DEDUP_REMOVED lines=10> */
.L_x_143:
[----:B------:R-:W-:Y:S05]  /*4950*/  BSYNC B1 ;  /* 0x0000000000017941 */ /* 0x000fea0003800000 */
.L_x_142:
        /* <DEDUP_REMOVED lines=10> */
.L_x_145:
[----:B------:R-:W-:Y:S05]  /*4a00*/  BSYNC B1 ;  /* 0x0000000000017941 */ /* 0x000fea0003800000 */
.L_x_144:
        /* <DEDUP_REMOVED lines=9> */
.L_x_147:
[----:B------:R-:W-:Y:S05]  /*4aa0*/  BSYNC B1 ;  /* 0x0000000000017941 */ /* 0x000fea0003800000 */
.L_x_146:
        /* <DEDUP_REMOVED lines=9> */
.L_x_149:
[----:B------:R-:W-:Y:S05]  /*4b40*/  BSYNC B1 ;  /* 0x0000000000017941 */ /* 0x000fea0003800000 */
.L_x_148:
        /* <DEDUP_REMOVED lines=10> */
.L_x_151:
[----:B------:R-:W-:Y:S05]  /*4bf0*/  BSYNC B1 ;  /* 0x0000000000017941 */ /* 0x000fea0003800000 */
.L_x_150:
[----:B-----5:R-:W-:Y:S01]  /*4c00*/  HADD2.F32 R5, -RZ, R24.H0_H0 ;  /* 0x20000018ff057230 */ /* 0x020fe20000004100 */
[----:B------:R-:W-:Y:S01]  /*4c10*/  ISETP.GT.AND P0, PT, R4, 0x79, PT ;  /* 0x000000790400780c */ /* 0x000fe20003f04270 */
[----:B------:R-:W-:Y:S01]  /*4c20*/  @P2 IMAD.MOV.U32 R4, RZ, RZ, R10 ;  /* 0x000000ffff042224 */ /* 0x000fe200078e000a */
[----:B------:R-:W-:Y:S02]  /*4c30*/  BSSY B1, `(.L_x_152) ;  /* 0x000000a000017945 */ /* 0x000fe40003800000 */
[----:B------:R-:W-:Y:S01]  /*4c40*/  FMUL R5, R5, R90 ;  /* 0x0000005a05057220 */ /* 0x000fe20000400000 */
[----:B------:R-:W-:-:S03]  /*4c50*/  ISETP.GT.AND P3, PT, R3, RZ, P0 ;  /* 0x000000ff0300720c */ /* 0x000fc60000764270 */
[----:B------:R-:W-:-:S05]  /*4c60*/  FFMA R5, R84, R23, R5 ;  /* 0x0000001754057223 */ /* 0x000fca0000000005 */
[----:B------:R-:W-:-:S04]  /*4c70*/  F2FP.F16.F32.PACK_AB R5, RZ, R5 ;  /* 0x00000005ff05723e */ /* 0x000fc800000000ff */
[----:B0-----:R-:W-:Y:S01]  /*4c80*/  PRMT R14, R5, 0x7610, R14 ;  /* 0x00007610050e7816 */ /* 0x001fe2000000000e */
[----:B------:R-:W-:-:S05]  /*4c90*/  @P2 IMAD.MOV.U32 R5, RZ, RZ, R11 ;  /* 0x000000ffff052224 */ /* 0x000fca00078e000b */
[----:B------:R0:W-:Y:S01]  /*4ca0*/  @P2 STG.E.U16 desc[UR38][R4.64+0xf0], R14 ;  /* 0x0000f00e04002986 */ /* 0x0001e2000c101526 */
[----:B------:R-:W-:Y:S05]  /*4cb0*/  @!P3 BRA `(.L_x_153) ;  /* 0x000000000004b947 */ /* 0x000fea0003800000 */
[----:B------:R0:W5:Y:S02]  /*4cc0*/  LDG.E.LTC128B.U16 R24, desc[UR38][R6.64+0xf2] ;  /* 0x0000f22606187981 */ /* 0x000164000c1e1520 */
.L_x_153:
[----:B------:R-:W-:Y:S05]  /*4cd0*/  BSYNC B1 ;  /* 0x0000000000017941 */ /* 0x000fea0003800000 */
.L_x_152:
        /* <DEDUP_REMOVED lines=9> */
.L_x_155:
[----:B------:R-:W-:Y:S05]  /*4d70*/  BSYNC B1 ;  /* 0x0000000000017941 */ /* 0x000fea0003800000 */
.L_x_154:
[----:B-----5:R-:W-:Y:S01]  /*4d80*/  HADD2.F32 R5, -RZ, R24.H0_H0 ;  /* 0x20000018ff057230 */ /* 0x020fe20000004100 */
[----:B------:R-:W-:Y:S01]  /*4d90*/  ISETP.GT.AND P0, PT, R3, 0x8, P0 ;  /* 0x000000080300780c */ /* 0x000fe20000704270 */
[----:B0-----:R-:W-:Y:S01]  /*4da0*/  @P1 IMAD.MOV.U32 R4, RZ, RZ, R12 ;  /* 0x000000ffff041224 */ /* 0x001fe200078e000c */
[----:B------:R-:W-:Y:S02]  /*4db0*/  BSSY B1, `(.L_x_156) ;  /* 0x0000009000017945 */ /* 0x000fe40003800000 */
[----:B------:R-:W-:-:S04]  /*4dc0*/  FMUL R5, R5, R90 ;  /* 0x0000005a05057220 */ /* 0x000fc80000400000 */
[----:B------:R-:W-:-:S05]  /*4dd0*/  FFMA R5, R86, R23, R5 ;  /* 0x0000001756057223 */ /* 0x000fca0000000005 */
[----:B------:R-:W-:-:S04]  /*4de0*/  F2FP.F16.F32.PACK_AB R5, RZ, R5 ;  /* 0x00000005ff05723e */ /* 0x000fc800000000ff */
[----:B-1-3--:R-:W-:Y:S01]  /*4df0*/  PRMT R6, R5, 0x7610, R6 ;  /* 0x0000761005067816 */ /* 0x00afe20000000006 */
[----:B------:R-:W-:-:S05]  /*4e00*/  @P1 IMAD.MOV.U32 R5, RZ, RZ, R13 ;  /* 0x000000ffff051224 */ /* 0x000fca00078e000d */
[----:B------:R0:W-:Y:S01]  /*4e10*/  @P1 STG.E.U16 desc[UR38][R4.64+0xf0], R6 ;  /* 0x0000f00604001986 */ /* 0x0001e2000c101526 */
[----:B------:R-:W-:Y:S05]  /*4e20*/  @!P0 BRA `(.L_x_157) ;  /* 0x0000000000048947 */ /* 0x000fea0003800000 */
[----:B------:R1:W5:Y:S02]  /*4e30*/  LDG.E.LTC128B.U16 R24, desc[UR38][R8.64+0xf2] ;  /* 0x0000f22608187981 */ /* 0x000364000c1e1520 */
.L_x_157:
[----:B------:R-:W-:Y:S05]  /*4e40*/  BSYNC B1 ;  /* 0x0000000000017941 */ /* 0x000fea0003800000 */
.L_x_156:
[----:B------:R-:W-:Y:S05]  /*4e50*/  @!P0 BRA `(.L_x_158) ;  /* 0x0000001000e88947 */ /* 0x000fea0003800000 */
[----:B-----5:R-:W-:-:S05]  /*4e60*/  HADD2.F32 R3, -RZ, R24.H0_H0 ;  /* 0x20000018ff037230 */ /* 0x020fca0000004100 */
[----:B0-----:R-:W-:-:S04]  /*4e70*/  FMUL R4, R3, R90 ;  /* 0x0000005a03047220 */ /* 0x001fc80000400000 */
[----:B------:R-:W-:-:S05]  /*4e80*/  FFMA R4, R87, R23, R4 ;  /* 0x0000001757047223 */ /* 0x000fca0000000004 */
[----:B------:R-:W-:-:S05]  /*4e90*/  F2FP.F16.F32.PACK_AB R4, RZ, R4 ;  /* 0x00000004ff04723e */ /* 0x000fca00000000ff */
[----:B------:R3:W-:Y:S01]  /*4ea0*/  STG.E.U16 desc[UR38][R12.64+0xf2], R4 ;  /* 0x0000f2040c007986 */ /* 0x0007e2000c101526 */
[----:B------:R-:W-:Y:S05]  /*4eb0*/  BRA `(.L_x_158) ;  /* 0x0000001000d07947 */ /* 0x000fea0003800000 */
.L_x_33:
[----:B------:R-:W-:Y:S01]  /*4ec0*/  ISETP.GT.AND P3, PT, R4, 0x1, PT ;  /* 0x000000010400780c */ /* 0x000fe20003f64270 */
[----:B------:R-:W-:Y:S01]  /*4ed0*/  ULDC.64 UR4, c[0x0][0x5c0] ;  /* 0x0001700000047ab9 */ /* 0x000fe20000000a00 */
[-C--:B------:R-:W-:Y:S01]  /*4ee0*/  FMUL R24, R24, R23.reuse ;  /* 0x0000001718187220 */ /* 0x080fe20000400000 */
[----:B------:R-:W-:Y:S01]  /*4ef0*/  LEA R6, P4, R106, UR4, 0x1 ;  /* 0x000000046a067c11 */ /* 0x000fe2000f8808ff */
[-C--:B------:R-:W-:Y:S01]  /*4f00*/  FMUL R25, R25, R23.reuse ;  /* 0x0000001719197220 */ /* 0x080fe20000400000 */
[----:B------:R-:W-:Y:S01]  /*4f10*/  ISETP.GT.AND P0, PT, R3, RZ, P3 ;  /* 0x000000ff0300720c */ /* 0x000fe20001f04270 */
[-C--:B------:R-:W-:Y:S01]  /*4f20*/  FMUL R26, R26, R23.reuse ;  /* 0x000000171a1a7220 */ /* 0x080fe20000400000 */
[----:B------:R-:W-:Y:S01]  /*4f30*/  F2FP.F16.F32.PACK_AB R24, RZ, R24 ;  /* 0x00000018ff18723e */ /* 0x000fe200000000ff */
[-C--:B------:R-:W-:Y:S01]  /*4f40*/  FMUL R27, R27, R23.reuse ;  /* 0x000000171b1b7220 */ /* 0x080fe20000400000 */
[----:B------:R-:W-:Y:S01]  /*4f50*/  LEA.HI.X R7, R106, UR5, R103, 0x1, P4 ;  /* 0x000000056a077c11 */ /* 0x000fe2000a0f0c67 */
[----:B------:R-:W-:Y:S01]  /*4f60*/  FMUL R28, R28, R23 ;  /* 0x000000171c1c7220 */ /* 0x000fe20000400000 */
[----:B------:R-:W-:Y:S01]  /*4f70*/  F2FP.F16.F32.PACK_AB R25, RZ, R25 ;  /* 0x00000019ff19723e */ /* 0x000fe200000000ff */
[-C--:B------:R-:W-:Y:S01]  /*4f80*/  FMUL R29, R29, R23.reuse ;  /* 0x000000171d1d7220 */ /* 0x080fe20000400000 */
[----:B------:R-:W-:Y:S01]  /*4f90*/  ISETP.GT.AND P2, PT, R3, 0x8, P2 ;  /* 0x000000080300780c */ /* 0x000fe20001744270 */
[----:B------:R-:W-:Y:S01]  /*4fa0*/  @P1 STG.E.U16 desc[UR38][R6.64], R24 ;  /* 0x0000001806001986 */ /* 0x000fe2000c101526 */
[----:B------:R-:W-:Y:S01]  /*4fb0*/  ISETP.GT.AND P1, PT, R4, 0x8, PT ;  /* 0x000000080400780c */ /* 0x000fe20003f24270 */
[-C--:B------:R-:W-:Y:S01]  /*4fc0*/  FMUL R30, R30, R23.reuse ;  /* 0x000000171e1e7220 */ /* 0x080fe20000400000 */
[C---:B------:R-:W-:Y:S01]  /*4fd0*/  SHF.L.U64.HI R5, R91.reuse, 0x1, R92 ;  /* 0x000000015b057819 */ /* 0x040fe2000001025c */
[----:B------:R-:W-:Y:S01]  /*4fe0*/  @P0 STG.E.U16 desc[UR38][R6.64+0x2], R25 ;  /* 0x0000021906000986 */ /* 0x000fe2000c101526 */
[----:B------:R-:W-:Y:S01]  /*4ff0*/  LEA R8, P5, R91, R6, 0x1 ;  /* 0x000000065b087211 */ /* 0x000fe200078a08ff */
[-C--:B------:R-:W-:Y:S01]  /*5000*/  FMUL R31, R31, R23.reuse ;  /* 0x000000171f1f7220 */ /* 0x080fe20000400000 */
[----:B------:R-:W-:Y:S01]  /*5010*/  ISETP.GT.AND P3, PT, R3, 0x8, P3 ;  /* 0x000000080300780c */ /* 0x000fe20001f64270 */
[-C--:B------:R-:W-:Y:S01]  /*5020*/  FMUL R32, R32, R23.reuse ;  /* 0x0000001720207220 */ /* 0x080fe20000400000 */
[----:B------:R-:W-:Y:S01]  /*5030*/  ISETP.GT.AND P0, PT, R4, 0x9, PT ;  /* 0x000000090400780c */ /* 0x000fe20003f04270 */
[----:B------:R-:W-:Y:S01]  /*5040*/  IMAD.X R9, R5, 0x1, R7, P5 ;  /* 0x0000000105097824 */ /* 0x000fe200028e0607 */
[----:B------:R-:W-:Y:S01]  /*5050*/  ISETP.GT.AND P4, PT, R3, RZ, P1 ;  /* 0x000000ff0300720c */ /* 0x000fe20000f84270 */
[-C--:B------:R-:W-:Y:S01]  /*5060*/  FMUL R33, R33, R23.reuse ;  /* 0x0000001721217220 */ /* 0x080fe20000400000 */
[----:B------:R-:W-:Y:S01]  /*5070*/  F2FP.F16.F32.PACK_AB R26, RZ, R26 ;  /* 0x0000001aff1a723e */ /* 0x000fe200000000ff */
[-C--:B------:R-:W-:Y:S01]  /*5080*/  FMUL R34, R34, R23.reuse ;  /* 0x0000001722227220 */ /* 0x080fe20000400000 */
[----:B------:R-:W-:Y:S01]  /*5090*/  ISETP.GT.AND P5, PT, R3, RZ, P0 ;  /* 0x000000ff0300720c */ /* 0x000fe200007a4270 */
[----:B------:R-:W-:Y:S01]  /*50a0*/  FMUL R35, R35, R23 ;  /* 0x0000001723237220 */ /* 0x000fe20000400000 */
[----:B------:R-:W-:Y:S01]  /*50b0*/  F2FP.F16.F32.PACK_AB R27, RZ, R27 ;  /* 0x0000001bff1b723e */ /* 0x000fe200000000ff */
[----:B------:R-:W-:Y:S01]  /*50c0*/  @P2 STG.E.U16 desc[UR38][R8.64], R26 ;  /* 0x0000001a08002986 */ /* 0x000fe2000c101526 */
[----:B------:R-:W-:Y:S01]  /*50d0*/  F2FP.F16.F32.PACK_AB R28, RZ, R28 ;  /* 0x0000001cff1c723e */ /* 0x000fe200000000ff */
[-C--:B------:R-:W-:Y:S01]  /*50e0*/  FMUL R36, R36, R23.reuse ;  /* 0x0000001724247220 */ /* 0x080fe20000400000 */
[----:B------:R-:W-:Y:S01]  /*50f0*/  ISETP.GT.AND P2, PT, R3, 0x8, P1 ;  /* 0x000000080300780c */ /* 0x000fe20000f44270 */
[----:B------:R-:W-:Y:S01]  /*5100*/  @P3 STG.E.U16 desc[UR38][R8.64+0x2], R27 ;  /* 0x0000021b08003986 */ /* 0x000fe2000c101526 */
[----:B------:R-:W-:Y:S01]  /*5110*/  ISETP.GT.AND P1, PT, R4, 0x10, PT ;  /* 0x000000100400780c */ /* 0x000fe20003f24270 */
[----:B------:R-:W-:Y:S01]  /*5120*/  FMUL R37, R37, R23 ;  /* 0x0000001725257220 */ /* 0x000fe20000400000 */
[----:B------:R-:W-:Y:S01]  /*5130*/  F2FP.F16.F32.PACK_AB R29, RZ, R29 ;  /* 0x0000001dff1d723e */ /* 0x000fe200000000ff */
[----:B------:R-:W-:Y:S01]  /*5140*/  @P4 STG.E.U16 desc[UR38][R6.64+0x10], R28 ;  /* 0x0000101c06004986 */ /* 0x000fe2000c101526 */
[C---:B------:R-:W-:Y:S01]  /*5150*/  ISETP.GT.AND P3, PT, R3.reuse, 0x8, P0 ;  /* 0x000000080300780c */ /* 0x040fe20000764270 */
[-C--:B------:R-:W-:Y:S01]  /*5160*/  FMUL R38, R38, R23.reuse ;  /* 0x0000001726267220 */ /* 0x080fe20000400000 */
[----:B------:R-:W-:Y:S01]  /*5170*/  ISETP.GT.AND P0, PT, R4, 0x11, PT ;  /* 0x000000110400780c */ /* 0x000fe20003f04270 */
[----:B------:R-:W-:Y:S01]  /*5180*/  @P5 STG.E.U16 desc[UR38][R6.64+0x12], R29 ;  /* 0x0000121d06005986 */ /* 0x000fe2000c101526 */
        /* <DEDUP_REMOVED lines=161> */
[----:B------:R-:W-:Y:S01]  /*5ba0*/  FMUL R87, R87, R23 ;  /* 0x0000001757577220 */ /* 0x000fe20000400000 */
[----:B------:R-:W-:-:S02]  /*5bb0*/  F2FP.F16.F32.PACK_AB R62, RZ, R62 ;  /* 0x0000003eff3e723e */ /* 0x000fc400000000ff */
[C---:B------:R-:W-:Y:S02]  /*5bc0*/  ISETP.GT.AND P5, PT, R3.reuse, RZ, P0 ;  /* 0x000000ff0300720c */ /* 0x040fe400007a4270 */
[----:B------:R-:W-:Y:S01]  /*5bd0*/  F2FP.F16.F32.PACK_AB R63, RZ, R63 ;  /* 0x0000003fff3f723e */ /* 0x000fe200000000ff */
[----:B------:R-:W-:Y:S01]  /*5be0*/  @P2 STG.E.U16 desc[UR38][R8.64+0x90], R62 ;  /* 0x0000903e08002986 */ /* 0x000fe2000c101526 */
[----:B------:R-:W-:Y:S02]  /*5bf0*/  F2FP.F16.F32.PACK_AB R64, RZ, R64 ;  /* 0x00000040ff40723e */ /* 0x000fe400000000ff */
[C---:B------:R-:W-:Y:S01]  /*5c00*/  ISETP.GT.AND P2, PT, R3.reuse, 0x8, P1 ;  /* 0x000000080300780c */ /* 0x040fe20000f44270 */
[----:B------:R-:W-:Y:S01]  /*5c10*/  @P3 STG.E.U16 desc[UR38][R8.64+0x92], R63 ;  /* 0x0000923f08003986 */ /* 0x000fe2000c101526 */
[----:B------:R-:W-:Y:S02]  /*5c20*/  ISETP.GT.AND P1, PT, R4, 0x58, PT ;  /* 0x000000580400780c */ /* 0x000fe40003f24270 */
[----:B------:R-:W-:Y:S01]  /*5c30*/  F2FP.F16.F32.PACK_AB R65, RZ, R65 ;  /* 0x00000041ff41723e */ /* 0x000fe200000000ff */
[----:B------:R-:W-:Y:S01]  /*5c40*/  @P4 STG.E.U16 desc[UR38][R6.64+0xa0], R64 ;  /* 0x0000a04006004986 */ /* 0x000fe2000c101526 */
[----:B------:R-:W-:-:S02]  /*5c50*/  ISETP.GT.AND P3, PT, R3, 0x8, P0 ;  /* 0x000000080300780c */ /* 0x000fc40000764270 */
[----:B------:R-:W-:Y:S01]  /*5c60*/  ISETP.GT.AND P0, PT, R4, 0x59, PT ;  /* 0x000000590400780c */ /* 0x000fe20003f04270 */
[----:B------:R-:W-:Y:S01]  /*5c70*/  @P5 STG.E.U16 desc[UR38][R6.64+0xa2], R65 ;  /* 0x0000a24106005986 */ /* 0x000fe2000c101526 */
[C---:B------:R-:W-:Y:S02]  /*5c80*/  ISETP.GT.AND P4, PT, R3.reuse, RZ, P1 ;  /* 0x000000ff0300720c */ /* 0x040fe40000f84270 */
[----:B------:R-:W-:Y:S02]  /*5c90*/  F2FP.F16.F32.PACK_AB R66, RZ, R66 ;  /* 0x00000042ff42723e */ /* 0x000fe400000000ff */
[----:B------:R-:W-:Y:S02]  /*5ca0*/  ISETP.GT.AND P5, PT, R3, RZ, P0 ;  /* 0x000000ff0300720c */ /* 0x000fe400007a4270 */
[----:B------:R-:W-:Y:S01]  /*5cb0*/  F2FP.F16.F32.PACK_AB R67, RZ, R67 ;  /* 0x00000043ff43723e */ /* 0x000fe200000000ff */
[----:B------:R-:W-:Y:S01]  /*5cc0*/  @P2 STG.E.U16 desc[UR38][R8.64+0xa0], R66 ;  /* 0x0000a04208002986 */ /* 0x000fe2000c101526 */
[----:B------:R-:W-:-:S02]  /*5cd0*/  F2FP.F16.F32.PACK_AB R68, RZ, R68 ;  /* 0x00000044ff44723e */ /* 0x000fc400000000ff */
[C---:B------:R-:W-:Y:S01]  /*5ce0*/  ISETP.GT.AND P2, PT, R3.reuse, 0x8, P1 ;  /* 0x000000080300780c */ /* 0x040fe20000f44270 */
[----:B------:R-:W-:Y:S01]  /*5cf0*/  @P3 STG.E.U16 desc[UR38][R8.64+0xa2], R67 ;  /* 0x0000a24308003986 */ /* 0x000fe2000c101526 */
[C---:B------:R-:W-:Y:S02]  /*5d00*/  ISETP.GT.AND P1, PT, R4.reuse, 0x60, PT ;  /* 0x000000600400780c */ /* 0x040fe40003f24270 */
[----:B------:R-:W-:Y:S01]  /*5d10*/  F2FP.F16.F32.PACK_AB R69, RZ, R69 ;  /* 0x00000045ff45723e */ /* 0x000fe200000000ff */
[----:B------:R-:W-:Y:S01]  /*5d20*/  @P4 STG.E.U16 desc[UR38][R6.64+0xb0], R68 ;  /* 0x0000b04406004986 */ /* 0x000fe2000c101526 */
[C---:B------:R-:W-:Y:S02]  /*5d30*/  ISETP.GT.AND P3, PT, R3.reuse, 0x8, P0 ;  /* 0x000000080300780c */ /* 0x040fe40000764270 */
[----:B------:R-:W-:Y:S01]  /*5d40*/  ISETP.GT.AND P0, PT, R4, 0x61, PT ;  /* 0x000000610400780c */ /* 0x000fe20003f04270 */
[----:B------:R-:W-:Y:S01]  /*5d50*/  @P5 STG.E.U16 desc[UR38][R6.64+0xb2], R69 ;  /* 0x0000b24506005986 */ /* 0x000fe2000c101526 */
[----:B------:R-:W-:-:S02]  /*5d60*/  ISETP.GT.AND P4, PT, R3, RZ, P1 ;  /* 0x000000ff0300720c */ /* 0x000fc40000f84270 */
[C---:B------:R-:W-:Y:S02]  /*5d70*/  ISETP.GT.AND P5, PT, R3.reuse, RZ, P0 ;  /* 0x000000ff0300720c */ /* 0x040fe400007a4270 */
[----:B------:R-:W-:Y:S02]  /*5d80*/  F2FP.F16.F32.PACK_AB R70, RZ, R70 ;  /* 0x00000046ff46723e */ /* 0x000fe400000000ff */
[----:B------:R-:W-:Y:S02]  /*5d90*/  F2FP.F16.F32.PACK_AB R71, RZ, R71 ;  /* 0x00000047ff47723e */ /* 0x000fe400000000ff */
[----:B------:R-:W-:Y:S01]  /*5da0*/  F2FP.F16.F32.PACK_AB R72, RZ, R72 ;  /* 0x00000048ff48723e */ /* 0x000fe200000000ff */
[----:B------:R-:W-:Y:S01]  /*5db0*/  @P2 STG.E.U16 desc[UR38][R8.64+0xb0], R70 ;  /* 0x0000b04608002986 */ /* 0x000fe2000c101526 */
[----:B------:R-:W-:Y:S02]  /*5dc0*/  F2FP.F16.F32.PACK_AB R73, RZ, R73 ;  /* 0x00000049ff49723e */ /* 0x000fe400000000ff */
[C---:B------:R-:W-:Y:S01]  /*5dd0*/  ISETP.GT.AND P1, PT, R3.reuse, 0x8, P1 ;  /* 0x000000080300780c */ /* 0x040fe20000f24270 */
[----:B------:R-:W-:Y:S01]  /*5de0*/  @P3 STG.E.U16 desc[UR38][R8.64+0xb2], R71 ;  /* 0x0000b24708003986 */ /* 0x000fe2000c101526 */
[----:B------:R-:W-:-:S02]  /*5df0*/  ISETP.GT.AND P2, PT, R3, 0x8, P0 ;  /* 0x000000080300780c */ /* 0x000fc40000744270 */
[C---:B------:R-:W-:Y:S01]  /*5e00*/  ISETP.GT.AND P0, PT, R4.reuse, 0x69, PT ;  /* 0x000000690400780c */ /* 0x040fe20003f04270 */
[----:B------:R-:W-:Y:S01]  /*5e10*/  @P4 STG.E.U16 desc[UR38][R6.64+0xc0], R72 ;  /* 0x0000c04806004986 */ /* 0x000fe2000c101526 */
[----:B------:R-:W-:Y:S02]  /*5e20*/  ISETP.GT.AND P4, PT, R4, 0x68, PT ;  /* 0x000000680400780c */ /* 0x000fe40003f84270 */
[----:B------:R-:W-:Y:S01]  /*5e30*/  F2FP.F16.F32.PACK_AB R74, RZ, R74 ;  /* 0x0000004aff4a723e */ /* 0x000fe200000000ff */
[----:B------:R-:W-:Y:S01]  /*5e40*/  @P5 STG.E.U16 desc[UR38][R6.64+0xc2], R73 ;  /* 0x0000c24906005986 */ /* 0x000fe2000c101526 */
[C---:B------:R-:W-:Y:S02]  /*5e50*/  ISETP.GT.AND P5, PT, R3.reuse, RZ, P4 ;  /* 0x000000ff0300720c */ /* 0x040fe400027a4270 */
[----:B------:R-:W-:Y:S01]  /*5e60*/  ISETP.GT.AND P3, PT, R3, RZ, P0 ;  /* 0x000000ff0300720c */ /* 0x000fe20000764270 */
[----:B------:R-:W-:Y:S01]  /*5e70*/  @P1 STG.E.U16 desc[UR38][R8.64+0xc0], R74 ;  /* 0x0000c04a08001986 */ /* 0x000fe2000c101526 */
[----:B------:R-:W-:-:S02]  /*5e80*/  F2FP.F16.F32.PACK_AB R75, RZ, R75 ;  /* 0x0000004bff4b723e */ /* 0x000fc400000000ff */
[----:B------:R-:W-:Y:S02]  /*5e90*/  F2FP.F16.F32.PACK_AB R76, RZ, R76 ;  /* 0x0000004cff4c723e */ /* 0x000fe400000000ff */
[C---:B------:R-:W-:Y:S01]  /*5ea0*/  ISETP.GT.AND P4, PT, R3.reuse, 0x8, P4 ;  /* 0x000000080300780c */ /* 0x040fe20002784270 */
[----:B------:R-:W-:Y:S01]  /*5eb0*/  @P2 STG.E.U16 desc[UR38][R8.64+0xc2], R75 ;  /* 0x0000c24b08002986 */ /* 0x000fe2000c101526 */
[----:B------:R-:W-:Y:S02]  /*5ec0*/  F2FP.F16.F32.PACK_AB R77, RZ, R77 ;  /* 0x0000004dff4d723e */ /* 0x000fe400000000ff */
[C---:B------:R-:W-:Y:S01]  /*5ed0*/  ISETP.GT.AND P2, PT, R4.reuse, 0x71, PT ;  /* 0x000000710400780c */ /* 0x040fe20003f44270 */
[----:B------:R-:W-:Y:S01]  /*5ee0*/  @P5 STG.E.U16 desc[UR38][R6.64+0xd0], R76 ;  /* 0x0000d04c06005986 */ /* 0x000fe2000c101526 */
[----:B------:R-:W-:Y:S02]  /*5ef0*/  ISETP.GT.AND P5, PT, R3, 0x8, P0 ;  /* 0x000000080300780c */ /* 0x000fe400007a4270 */
[C---:B------:R-:W-:Y:S01]  /*5f00*/  ISETP.GT.AND P1, PT, R4.reuse, 0x78, PT ;  /* 0x000000780400780c */ /* 0x040fe20003f24270 */
[----:B------:R-:W-:Y:S01]  /*5f10*/  @P3 STG.E.U16 desc[UR38][R6.64+0xd2], R77 ;  /* 0x0000d24d06003986 */ /* 0x000fe2000c101526 */
[----:B------:R-:W-:-:S02]  /*5f20*/  ISETP.GT.AND P3, PT, R4, 0x70, PT ;  /* 0x000000700400780c */ /* 0x000fc40003f64270 */
[----:B------:R-:W-:Y:S01]  /*5f30*/  ISETP.GT.AND P0, PT, R4, 0x79, PT ;  /* 0x000000790400780c */ /* 0x000fe20003f04270 */
[----:B------:R-:W-:Y:S01]  /*5f40*/  @P4 IMAD.MOV.U32 R4, RZ, RZ, R8 ;  /* 0x000000ffff044224 */ /* 0x000fe200078e0008 */
[----:B------:R-:W-:Y:S01]  /*5f50*/  F2FP.F16.F32.PACK_AB R78, RZ, R78 ;  /* 0x0000004eff4e723e */ /* 0x000fe200000000ff */
[----:B------:R-:W-:Y:S01]  /*5f60*/  @P4 IMAD.MOV.U32 R5, RZ, RZ, R9 ;  /* 0x000000ffff054224 */ /* 0x000fe200078e0009 */
[----:B------:R-:W-:Y:S02]  /*5f70*/  F2FP.F16.F32.PACK_AB R79, RZ, R79 ;  /* 0x0000004fff4f723e */ /* 0x000fe400000000ff */
[----:B------:R-:W-:Y:S02]  /*5f80*/  F2FP.F16.F32.PACK_AB R80, RZ, R80 ;  /* 0x00000050ff50723e */ /* 0x000fe400000000ff */
[----:B------:R0:W-:Y:S01]  /*5f90*/  @P4 STG.E.U16 desc[UR38][R4.64+0xd0], R78 ;  /* 0x0000d04e04004986 */ /* 0x0001e2000c101526 */
[----:B------:R-:W-:Y:S02]  /*5fa0*/  ISETP.GT.AND P4, PT, R3, RZ, P2 ;  /* 0x000000ff0300720c */ /* 0x000fe40001784270 */
[----:B------:R-:W-:-:S02]  /*5fb0*/  F2FP.F16.F32.PACK_AB R81, RZ, R81 ;  /* 0x00000051ff51723e */ /* 0x000fc400000000ff */
[----:B------:R-:W-:Y:S02]  /*5fc0*/  ISETP.GT.AND P2, PT, R3, 0x8, P2 ;  /* 0x000000080300780c */ /* 0x000fe40001744270 */
[----:B------:R-:W-:Y:S02]  /*5fd0*/  F2FP.F16.F32.PACK_AB R82, RZ, R82 ;  /* 0x00000052ff52723e */ /* 0x000fe400000000ff */
[----:B------:R-:W-:Y:S02]  /*5fe0*/  F2FP.F16.F32.PACK_AB R83, RZ, R83 ;  /* 0x00000053ff53723e */ /* 0x000fe400000000ff */
[----:B------:R-:W-:Y:S01]  /*5ff0*/  F2FP.F16.F32.PACK_AB R84, RZ, R84 ;  /* 0x00000054ff54723e */ /* 0x000fe200000000ff */
[----:B0-----:R-:W-:Y:S01]  /*6000*/  @P5 IMAD.MOV.U32 R4, RZ, RZ, R8 ;  /* 0x000000ffff045224 */ /* 0x001fe200078e0008 */
[----:B------:R-:W-:Y:S01]  /*6010*/  F2FP.F16.F32.PACK_AB R85, RZ, R85 ;  /* 0x00000055ff55723e */ /* 0x000fe200000000ff */
[----:B------:R-:W-:Y:S01]  /*6020*/  @P5 IMAD.MOV.U32 R5, RZ, RZ, R9 ;  /* 0x000000ffff055224 */ /* 0x000fe200078e0009 */
[----:B------:R-:W-:-:S02]  /*6030*/  F2FP.F16.F32.PACK_AB R86, RZ, R86 ;  /* 0x00000056ff56723e */ /* 0x000fc400000000ff */
[----:B------:R-:W-:Y:S02]  /*6040*/  F2FP.F16.F32.PACK_AB R87, RZ, R87 ;  /* 0x00000057ff57723e */ /* 0x000fe400000000ff */
[----:B------:R0:W-:Y:S01]  /*6050*/  @P5 STG.E.U16 desc[UR38][R4.64+0xd2], R79 ;  /* 0x0000d24f04005986 */ /* 0x0001e2000c101526 */
[C---:B------:R-:W-:Y:S02]  /*6060*/  ISETP.GT.AND P5, PT, R3.reuse, RZ, P3 ;  /* 0x000000ff0300720c */ /* 0x040fe40001fa4270 */
[----:B------:R-:W-:-:S11]  /*6070*/  ISETP.GT.AND P3, PT, R3, 0x8, P3 ;  /* 0x000000080300780c */ /* 0x000fd60001f64270 */
[----:B0-----:R-:W-:Y:S02]  /*6080*/  @P5 IMAD.MOV.U32 R4, RZ, RZ, R6 ;  /* 0x000000ffff045224 */ /* 0x001fe400078e0006 */
[----:B------:R-:W-:-:S05]  /*6090*/  @P5 IMAD.MOV.U32 R5, RZ, RZ, R7 ;  /* 0x000000ffff055224 */ /* 0x000fca00078e0007 */
[----:B------:R0:W-:Y:S01]  /*60a0*/  @P5 STG.E.U16 desc[UR38][R4.64+0xe0], R80 ;  /* 0x0000e05004005986 */ /* 0x0001e2000c101526 */
[C---:B------:R-:W-:Y:S02]  /*60b0*/  ISETP.GT.AND P5, PT, R3.reuse, RZ, P0 ;  /* 0x000000ff0300720c */ /* 0x040fe400007a4270 */
[----:B------:R-:W-:Y:S01]  /*60c0*/  ISETP.GT.AND P0, PT, R3, 0x8, P0 ;  /* 0x000000080300780c */ /* 0x000fe20000704270 */
[----:B0-----:R-:W-:Y:S02]  /*60d0*/  @P4 IMAD.MOV.U32 R4, RZ, RZ, R6 ;  /* 0x000000ffff044224 */ /* 0x001fe400078e0006 */
[----:B------:R-:W-:-:S05]  /*60e0*/  @P4 IMAD.MOV.U32 R5, RZ, RZ, R7 ;  /* 0x000000ffff054224 */ /* 0x000fca00078e0007 */
[----:B------:R0:W-:Y:S01]  /*60f0*/  @P4 STG.E.U16 desc[UR38][R4.64+0xe2], R81 ;  /* 0x0000e25104004986 */ /* 0x0001e2000c101526 */
[C---:B------:R-:W-:Y:S02]  /*6100*/  ISETP.GT.AND P4, PT, R3.reuse, RZ, P1 ;  /* 0x000000ff0300720c */ /* 0x040fe40000f84270 */
[----:B------:R-:W-:Y:S01]  /*6110*/  ISETP.GT.AND P1, PT, R3, 0x8, P1 ;  /* 0x000000080300780c */ /* 0x000fe20000f24270 */
[----:B0-----:R-:W-:Y:S02]  /*6120*/  @P3 IMAD.MOV.U32 R4, RZ, RZ, R8 ;  /* 0x000000ffff043224 */ /* 0x001fe400078e0008 */
[----:B------:R-:W-:-:S05]  /*6130*/  @P3 IMAD.MOV.U32 R5, RZ, RZ, R9 ;  /* 0x000000ffff053224 */ /* 0x000fca00078e0009 */
[----:B------:R0:W-:Y:S02]  /*6140*/  @P3 STG.E.U16 desc[UR38][R4.64+0xe0], R82 ;  /* 0x0000e05204003986 */ /* 0x0001e4000c101526 */
[----:B0-----:R-:W-:Y:S02]  /*6150*/  @P2 IMAD.MOV.U32 R4, RZ, RZ, R8 ;  /* 0x000000ffff042224 */ /* 0x001fe400078e0008 */
[----:B------:R-:W-:-:S05]  /*6160*/  @P2 IMAD.MOV.U32 R5, RZ, RZ, R9 ;  /* 0x000000ffff052224 */ /* 0x000fca00078e0009 */
[----:B------:R0:W-:Y:S02]  /*6170*/  @P2 STG.E.U16 desc[UR38][R4.64+0xe2], R83 ;  /* 0x0000e25304002986 */ /* 0x0001e4000c101526 */
[----:B0-----:R-:W-:Y:S02]  /*6180*/  @P4 IMAD.MOV.U32 R4, RZ, RZ, R6 ;  /* 0x000000ffff044224 */ /* 0x001fe400078e0006 */
[----:B------:R-:W-:-:S05]  /*6190*/  @P4 IMAD.MOV.U32 R5, RZ, RZ, R7 ;  /* 0x000000ffff054224 */ /* 0x000fca00078e0007 */
[----:B------:R0:W-:Y:S04]  /*61a0*/  @P4 STG.E.U16 desc[UR38][R4.64+0xf0], R84 ;  /* 0x0000f05404004986 */ /* 0x0001e8000c101526 */
[----:B------:R1:W-:Y:S01]  /*61b0*/  @P5 STG.E.U16 desc[UR38][R6.64+0xf2], R85 ;  /* 0x0000f25506005986 */ /* 0x0003e2000c101526 */
[----:B0-----:R-:W-:Y:S02]  /*61c0*/  @P1 IMAD.MOV.U32 R4, RZ, RZ, R8 ;  /* 0x000000ffff041224 */ /* 0x001fe400078e0008 */
[----:B------:R-:W-:-:S05]  /*61d0*/  @P1 IMAD.MOV.U32 R5, RZ, RZ, R9 ;  /* 0x000000ffff051224 */ /* 0x000fca00078e0009 */
[----:B------:R1:W-:Y:S04]  /*61e0*/  @P1 STG.E.U16 desc[UR38][R4.64+0xf0], R86 ;  /* 0x0000f05604001986 */ /* 0x0003e8000c101526 */
[----:B------:R1:W-:Y:S02]  /*61f0*/  @P0 STG.E.U16 desc[UR38][R8.64+0xf2], R87 ;  /* 0x0000f25708000986 */ /* 0x0003e4000c101526 */
.L_x_158:
[----:B------:R-:W-:Y:S05]  /*6200*/  BSYNC B0 ;  /* 0x0000000000007941 */ /* 0x000fea0003800000 */
.L_x_32:
[----:B------:R-:W-:Y:S01]  /*6210*/  IADD3 R16, P0, R16, UR36, RZ ;  /* 0x0000002410107c10 */ /* 0x000fe2000ff1e0ff */
[----:B------:R-:W-:Y:S01]  /*6220*/  ULDC.64 UR4, c[0x0][0x650] ;  /* 0x0001940000047ab9 */ /* 0x000fe20000000a00 */
[----:B------:R-:W-:Y:S01]  /*6230*/  PRMT R3, RZ, 0x7610, R3 ;  /* 0x00007610ff037816 */ /* 0x000fe20000000003 */
[----:B------:R-:W-:Y:S01]  /*6240*/  IMAD.MOV.U32 R100, RZ, RZ, -0x1 ;  /* 0xffffffffff647424 */ /* 0x000fe200078e00ff */
[----:B------:R-:W-:Y:S01]  /*6250*/  IADD3.X R17, R17, UR42, RZ, P0, !PT ;  /* 0x0000002a11117c10 */ /* 0x000fe200087fe4ff */
[----:B------:R-:W-:Y:S01]  /*6260*/  IMAD.MOV.U32 R101, RZ, RZ, -0x1 ;  /* 0xffffffffff657424 */ /* 0x000fe200078e00ff */
[----:B------:R-:W-:-:S04]  /*6270*/  ISETP.GE.U32.AND P0, PT, R16, UR4, PT ;  /* 0x0000000410007c0c */ /* 0x000fc8000bf06070 */
[----:B------:R-:W-:-:S13]  /*6280*/  ISETP.GE.U32.AND.EX P0, PT, R17, UR5, PT, P0 ;  /* 0x0000000511007c0c */ /* 0x000fda000bf06100 */
[----:B------:R-:W-:Y:S05]  /*6290*/  @P0 BRA `(.L_x_159) ;  /* 0x00000004004c0947 */ /* 0x000fea0003800000 */
[----:B------:R-:W0:Y:S01]  /*62a0*/  LDC.64 R10, c[0x0][0x628] ;  /* 0x00018a00ff0a7b82 */ /* 0x000e220000000a00 */
[----:B---3--:R-:W3:Y:S01]  /*62b0*/  S2R R12, SR_CTAID.X ;  /* 0x00000000000c7919 */ /* 0x008ee20000002500 */
[----:B-12-4-:R-:W-:Y:S02]  /*62c0*/  IMAD.MOV.U32 R8, RZ, RZ, R16 ;  /* 0x000000ffff087224 */ /* 0x016fe400078e0010 */
[----:B------:R-:W-:Y:S01]  /*62d0*/  IMAD.MOV.U32 R9, RZ, RZ, R17 ;  /* 0x000000ffff097224 */ /* 0x000fe200078e0011 */
[----:B------:R-:W1:Y:S03]  /*62e0*/  S2R R20, SR_CTAID.Y ;  /* 0x0000000000147919 */ /* 0x000e660000002600 */
[----:B------:R-:W2:Y:S08]  /*62f0*/  LDC R0, c[0x0][0x630] ;  /* 0x00018c00ff007b82 */ /* 0x000eb00000000800 */
[----:B------:R-:W4:Y:S01]  /*6300*/  LDC.64 R14, c[0x0][0x620] ;  /* 0x00018800ff0e7b82 */ /* 0x000f220000000a00 */
[----:B0-----:R-:W-:-:S04]  /*6310*/  ISETP.NE.U32.AND P0, PT, R10, RZ, PT ;  /* 0x000000ff0a00720c */ /* 0x001fc80003f05070 */
[----:B------:R-:W-:-:S13]  /*6320*/  ISETP.NE.AND.EX P0, PT, R11, RZ, PT, P0 ;  /* 0x000000ff0b00720c */ /* 0x000fda0003f05300 */
[----:B-1234-:R-:W-:Y:S05]  /*6330*/  @!P0 BRA `(.L_x_160) ;  /* 0x0000000000288947 */ /* 0x01efea0003800000 */
        /* <DEDUP_REMOVED lines=10> */
.L_x_160:
[-CC-:B------:R-:W-:Y:S01]  /*63e0*/  SHF.R.U64 R101, R8, R0.reuse, R9.reuse ;  /* 0x0000000008657219 */ /* 0x180fe20000001209 */
[----:B------:R-:W0:Y:S01]  /*63f0*/  LDC.64 R26, c[0x0][0x640] ;  /* 0x00019000ff1a7b82 */ /* 0x000e220000000a00 */
[----:B------:R-:W-:Y:S01]  /*6400*/  SHF.R.U32.HI R0, RZ, R0, R9 ;  /* 0x00000000ff007219 */ /* 0x000fe20000011609 */
[----:B------:R-:W-:Y:S01]  /*6410*/  ULDC UR4, c[0x0][0x150] ;  /* 0x0000540000047ab9 */ /* 0x000fe20000000800 */
[----:B------:R-:W-:Y:S02]  /*6420*/  IADD3 R3, P0, RZ, -R101, RZ ;  /* 0x80000065ff037210 */ /* 0x000fe40007f1e0ff */
[----:B------:R-:W-:-:S03]  /*6430*/  I2FP.F32.U32 R7, R12 ;  /* 0x0000000c00077245 */ /* 0x000fc60000201000 */
[----:B------:R-:W1:Y:S01]  /*6440*/  LDC R6, c[0x0][0x618] ;  /* 0x00018600ff067b82 */ /* 0x000e620000000800 */
[----:B------:R-:W-:Y:S02]  /*6450*/  IMAD.X R5, RZ, RZ, ~R0, P0 ;  /* 0x000000ffff057224 */ /* 0x000fe400000e0e00 */
[----:B------:R-:W-:Y:S01]  /*6460*/  FMUL R7, R7, UR4 ;  /* 0x0000000407077c20 */ /* 0x000fe20008400000 */
[----:B------:R-:W-:Y:S01]  /*6470*/  ULDC UR4, c[0x0][0x154] ;  /* 0x0000550000047ab9 */ /* 0x000fe20000000800 */
[-C--:B------:R-:W-:Y:S02]  /*6480*/  IMAD R0, R5, R14.reuse, RZ ;  /* 0x0000000e05007224 */ /* 0x080fe400078e02ff */
[C---:B------:R-:W-:Y:S01]  /*6490*/  IMAD.WIDE.U32 R4, R3.reuse, R14, R16 ;  /* 0x0000000e03047225 */ /* 0x040fe200078e0010 */
[----:B------:R-:W2:Y:S01]  /*64a0*/  LDC R8, c[0x0][0x608] ;  /* 0x00018200ff087b82 */ /* 0x000ea20000000800 */
[----:B------:R-:W3:Y:S02]  /*64b0*/  F2I.U32.TRUNC.NTZ R7, R7 ;  /* 0x0000000700077305 */ /* 0x000ee4000020f000 */
[----:B------:R-:W-:Y:S01]  /*64c0*/  IMAD R3, R3, R15, R0 ;  /* 0x0000000f03037224 */ /* 0x000fe200078e0200 */
[----:B------:R-:W-:-:S03]  /*64d0*/  I2FP.F32.U32 R0, R20 ;  /* 0x0000001400007245 */ /* 0x000fc60000201000 */
[----:B------:R-:W-:Y:S01]  /*64e0*/  IMAD.IADD R3, R5, 0x1, R3 ;  /* 0x0000000105037824 */ /* 0x000fe200078e0203 */
[----:B------:R-:W4:Y:S01]  /*64f0*/  LDC R11, c[0x0][0x658] ;  /* 0x00019600ff0b7b82 */ /* 0x000f220000000800 */
[----:B0-----:R-:W-:-:S04]  /*6500*/  ISETP.NE.U32.AND P0, PT, R26, RZ, PT ;  /* 0x000000ff1a00720c */ /* 0x001fc80003f05070 */
[----:B------:R-:W-:-:S03]  /*6510*/  ISETP.NE.AND.EX P0, PT, R27, RZ, PT, P0 ;  /* 0x000000ff1b00720c */ /* 0x000fc60003f05300 */
[----:B------:R-:W0:Y:S01]  /*6520*/  LDC R9, c[0x0][0x144] ;  /* 0x00005100ff097b82 */ /* 0x000e220000000800 */
[-C--:B-1----:R-:W-:Y:S01]  /*6530*/  SHF.R.U64 R10, R4, R6.reuse, R3 ;  /* 0x00000006040a7219 */ /* 0x082fe20000001203 */
[----:B---3--:R-:W-:Y:S01]  /*6540*/  IMAD.MOV R7, RZ, RZ, -R7 ;  /* 0x000000ffff077224 */ /* 0x008fe200078e0a07 */
[----:B------:R-:W-:Y:S01]  /*6550*/  SHF.R.U32.HI R3, RZ, R6, R3 ;  /* 0x00000006ff037219 */ /* 0x000fe20000011603 */
[----:B------:R-:W-:-:S04]  /*6560*/  FMUL R6, R0, UR4 ;  /* 0x0000000400067c20 */ /* 0x000fc80008400000 */
[----:B------:R-:W1:Y:S01]  /*6570*/  LDC R21, c[0x0][0x148] ;  /* 0x00005200ff157b82 */ /* 0x000e620000000800 */
[----:B------:R3:W0:Y:S01]  /*6580*/  F2I.U32.TRUNC.NTZ R14, R6 ;  /* 0x00000006000e7305 */ /* 0x000622000020f000 */
[-CC-:B--2---:R-:W-:Y:S02]  /*6590*/  SHF.R.U64 R13, R10, R8.reuse, R3.reuse ;  /* 0x000000080a0d7219 */ /* 0x184fe40000001203 */
[----:B------:R-:W-:-:S04]  /*65a0*/  SHF.R.U32.HI R0, RZ, R8, R3 ;  /* 0x00000008ff007219 */ /* 0x000fc80000011603 */
[----:B-----5:R-:W2:Y:S01]  /*65b0*/  LDC R24, c[0x0][0x648] ;  /* 0x00019200ff187b82 */ /* 0x020ea20000000800 */
[-CC-:B----4-:R-:W-:Y:S02]  /*65c0*/  SHF.R.U64 R15, R13, R11.reuse, R0.reuse ;  /* 0x0000000b0d0f7219 */ /* 0x190fe40000001200 */
[----:B------:R-:W-:-:S03]  /*65d0*/  SHF.R.U32.HI R5, RZ, R11, R0 ;  /* 0x0000000bff057219 */ /* 0x000fc60000011600 */
[----:B------:R-:W-:Y:S02]  /*65e0*/  IMAD.MOV.U32 R4, RZ, RZ, R15 ;  /* 0x000000ffff047224 */ /* 0x000fe400078e000f */
[----:B------:R-:W4:Y:S01]  /*65f0*/  LDC R28, c[0x0][0x638] ;  /* 0x00018e00ff1c7b82 */ /* 0x000f220000000800 */
[----:B0-----:R-:W-:-:S07]  /*6600*/  IMAD R25, R9, R7, R12 ;  /* 0x0000000709197224 */ /* 0x001fce00078e020c */
[----:B------:R-:W0:Y:S08]  /*6610*/  LDC R29, c[0x0][0x610] ;  /* 0x00018400ff1d7b82 */ /* 0x000e300000000800 */
[----:B------:R-:W0:Y:S01]  /*6620*/  LDC R30, c[0x0][0x600] ;  /* 0x00018000ff1e7b82 */ /* 0x000e220000000800 */
[----:B-123--:R-:W-:Y:S05]  /*6630*/  @!P0 BRA `(.L_x_161) ;  /* 0x0000000000288947 */ /* 0x00efea0003800000 */
[----:B------:R-:W1:Y:S02]  /*6640*/  LDC R0, c[0x0][0x64c] ;  /* 0x00019300ff007b82 */ /* 0x000e640000000800 */
[----:B-1----:R-:W-:-:S05]  /*6650*/  IADD3 R3, P0, R15, R0, RZ ;  /* 0x000000000f037210 */ /* 0x002fca0007f1e0ff */
        /* <DEDUP_REMOVED lines=8> */
.L_x_161:
[----:B------:R-:W-:Y:S01]  /*66e0*/  ISETP.NE.AND P0, PT, R2, 0x1, PT ;  /* 0x000000010200780c */ /* 0x000fe20003f05270 */
[----:B------:R-:W-:Y:S01]  /*66f0*/  IMAD.MOV R14, RZ, RZ, -R14 ;  /* 0x000000ffff0e7224 */ /* 0x000fe200078e0a0e */
[----:B------:R-:W-:Y:S02]  /*6700*/  SHF.R.U64 R3, R4, R24, R5 ;  /* 0x0000001804037219 */ /* 0x000fe40000001205 */
[----:B------:R-:W-:Y:S02]  /*6710*/  LOP3.LUT R0, R13, R98, RZ, 0xc0, !PT ;  /* 0x000000620d007212 */ /* 0x000fe400078ec0ff */
[----:B------:R-:W-:Y:S01]  /*6720*/  LOP3.LUT R10, R10, R97, RZ, 0xc0, !PT ;  /* 0x000000610a0a7212 */ /* 0x000fe200078ec0ff */
[----:B------:R-:W-:Y:S02]  /*6730*/  IMAD.MOV R4, RZ, RZ, -R3 ;  /* 0x000000ffff047224 */ /* 0x000fe400078e0a03 */
[----:B------:R-:W-:Y:S02]  /*6740*/  IMAD R0, R93, R3, R0 ;  /* 0x000000035d007224 */ /* 0x000fe400078e0200 */
[----:B----4-:R-:W-:-:S02]  /*6750*/  IMAD R3, R4, R28, R15 ;  /* 0x0000001c04037224 */ /* 0x010fc400078e020f */
[----:B------:R-:W-:Y:S02]  /*6760*/  @P0 IMAD R25, R21, R14, R20 ;  /* 0x0000000e15190224 */ /* 0x000fe400078e0214 */
[----:B0-----:R-:W-:Y:S02]  /*6770*/  IMAD R5, R3, R30, R10 ;  /* 0x0000001e03057224 */ /* 0x001fe400078e020a */
[----:B------:R-:W-:Y:S02]  /*6780*/  IMAD R0, R0, R29, R25 ;  /* 0x0000001d00007224 */ /* 0x000fe400078e0219 */
[----:B------:R-:W-:-:S03]  /*6790*/  IMAD.MOV.U32 R4, RZ, RZ, 0x1 ;  /* 0x00000001ff047424 */ /* 0x000fc600078e00ff */
[----:B------:R-:W-:Y:S02]  /*67a0*/  SEL R100, R5, R0, !P0 ;  /* 0x0000000005647207 */ /* 0x000fe40004000000 */
[----:B------:R-:W-:Y:S02]  /*67b0*/  PRMT R3, R4, 0x7610, R3 ;  /* 0x0000761004037816 */ /* 0x000fe40000000003 */
[----:B------:R-:W-:-:S07]  /*67c0*/  SEL R0, R0, R5, !P0 ;  /* 0x0000000500007207 */ /* 0x000fce0004000000 */
.L_x_159:
[----:B------:R-:W-:Y:S01]  /*67d0*/  LOP3.LUT P0, RZ, R3, 0xff, RZ, 0xc0, !PT ;  /* 0x000000ff03ff7812 */ /* 0x000fe2000780c0ff */
[----:B------:R-:W-:Y:S01]  /*67e0*/  UIMAD.WIDE.U32 UR4, UR41, -0x55555555, URZ ;  /* 0xaaaaaaab290478a5 */ /* 0x000fe2000f8e003f */
[----:B------:R-:W-:-:S03]  /*67f0*/  IMAD.MOV.U32 R103, RZ, RZ, R0 ;  /* 0x000000ffff677224 */ /* 0x000fc600078e0000 */
[----:B------:R-:W-:-:S04]  /*6800*/  USHF.R.U32.HI UR4, URZ, 0x1, UR5 ;  /* 0x000000013f047899 */ /* 0x000fc80008011605 */
[----:B------:R-:W-:-:S04]  /*6810*/  UIMAD UR41, UR4, -0x3, UR41 ;  /* 0xfffffffd042978a4 */ /* 0x000fc8000f8e0229 */
[----:B------:R-:W-:Y:S08]  /*6820*/  @P0 BRA `(.L_x_162) ;  /* 0xffffffac000c0947 */ /* 0x000ff0000383ffff */
[----:B------:R-:W-:Y:S05]  /*6830*/  EXIT ;  /* 0x000000000000794d */ /* 0x000fea0003800000 */
.L_x_7:
        /* <DEDUP_REMOVED lines=26> */
.L_x_164:
[----:B------:R-:W0:Y:S01]  /*69e0*/  LDC.64 R28, c[0x0][0x640] ;  /* 0x00019000ff1c7b82 */ /* 0x000e220000000a00 */
[-CC-:B------:R-:W-:Y:S01]  /*69f0*/  SHF.R.U64 R22, R14, R6.reuse, R15.reuse ;  /* 0x000000060e167219 */ /* 0x180fe2000000120f */
[----:B------:R-:W-:Y:S01]  /*6a00*/  IMAD.MOV.U32 R30, RZ, RZ, 0x1 ;  /* 0x00000001ff1e7424 */ /* 0x000fe200078e00ff */
[----:B------:R-:W-:Y:S02]  /*6a10*/  SHF.R.U32.HI R6, RZ, R6, R15 ;  /* 0x00000006ff067219 */ /* 0x000fe4000001160f */
[----:B------:R-:W-:-:S03]  /*6a20*/  IADD3 R13, P0, RZ, -R22, RZ ;  /* 0x80000016ff0d7210 */ /* 0x000fc60007f1e0ff */
[----:B------:R-:W1:Y:S02]  /*6a30*/  LDC R12, c[0x0][0x618] ;  /* 0x00018600ff0c7b82 */ /* 0x000e640000000800 */
[----:B------:R-:W-:-:S04]  /*6a40*/  IMAD.X R11, RZ, RZ, ~R6, P0 ;  /* 0x000000ffff0b7224 */ /* 0x000fc800000e0e06 */
[-C--:B------:R-:W-:Y:S02]  /*6a50*/  IMAD R6, R11, R24.reuse, RZ ;  /* 0x000000180b067224 */ /* 0x080fe400078e02ff */
[----:B------:R-:W2:Y:S01]  /*6a60*/  LDC R14, c[0x0][0x608] ;  /* 0x00018200ff0e7b82 */ /* 0x000ea20000000800 */
[----:B------:R-:W-:-:S04]  /*6a70*/  IMAD.WIDE.U32 R10, R13, R24, R16 ;  /* 0x000000180d0a7225 */ /* 0x000fc800078e0010 */
[----:B------:R-:W-:-:S03]  /*6a80*/  IMAD R13, R13, R25, R6 ;  /* 0x000000190d0d7224 */ /* 0x000fc600078e0206 */
[----:B------:R-:W3:Y:S01]  /*6a90*/  LDC R27, c[0x0][0x658] ;  /* 0x00019600ff1b7b82 */ /* 0x000ee20000000800 */
[----:B------:R-:W-:Y:S01]  /*6aa0*/  IMAD.IADD R11, R11, 0x1, R13 ;  /* 0x000000010b0b7824 */ /* 0x000fe200078e020d */
[----:B0-----:R-:W-:-:S04]  /*6ab0*/  ISETP.NE.U32.AND P0, PT, R28, RZ, PT ;  /* 0x000000ff1c00720c */ /* 0x001fc80003f05070 */
[----:B------:R-:W-:Y:S02]  /*6ac0*/  ISETP.NE.AND.EX P0, PT, R29, RZ, PT, P0 ;  /* 0x000000ff1d00720c */ /* 0x000fe40003f05300 */
[----:B------:R-:W0:Y:S01]  /*6ad0*/  LDC R20, c[0x0][0x600] ;  /* 0x00018000ff147b82 */ /* 0x000e220000000800 */
[-CC-:B-1----:R-:W-:Y:S01]  /*6ae0*/  SHF.R.U64 R8, R10, R12.reuse, R11.reuse ;  /* 0x0000000c0a087219 */ /* 0x182fe2000000120b */
[----:B------:R-:W-:Y:S01]  /*6af0*/  IMAD.MOV.U32 R10, RZ, RZ, -0x1 ;  /* 0xffffffffff0a7424 */ /* 0x000fe200078e00ff */
[----:B------:R-:W-:-:S05]  /*6b00*/  SHF.R.U32.HI R11, RZ, R12, R11 ;  /* 0x0000000cff0b7219 */ /* 0x000fca000001160b */
[----:B------:R-:W1:Y:S01]  /*6b10*/  LDC R24, c[0x0][0x648] ;  /* 0x00019200ff187b82 */ /* 0x000e620000000800 */
[-CC-:B--2---:R-:W-:Y:S02]  /*6b20*/  SHF.R.U64 R21, R8, R14.reuse, R11.reuse ;  /* 0x0000000e08157219 */ /* 0x184fe4000000120b */
[----:B------:R-:W-:-:S05]  /*6b30*/  SHF.R.U32.HI R6, RZ, R14, R11 ;  /* 0x0000000eff067219 */ /* 0x000fca000001160b */
[----:B------:R-:W2:Y:S01]  /*6b40*/  LDC R26, c[0x0][0x638] ;  /* 0x00018e00ff1a7b82 */ /* 0x000ea20000000800 */
[-C--:B---3--:R-:W-:Y:S02]  /*6b50*/  SHF.L.U32 R10, R10, R27.reuse, RZ ;  /* 0x0000001b0a0a7219 */ /* 0x088fe400000006ff */
[-CC-:B------:R-:W-:Y:S02]  /*6b60*/  SHF.R.U64 R25, R21, R27.reuse, R6.reuse ;  /* 0x0000001b15197219 */ /* 0x180fe40000001206 */
[----:B------:R-:W-:Y:S02]  /*6b70*/  LOP3.LUT R32, RZ, R10, RZ, 0x33, !PT ;  /* 0x0000000aff207212 */ /* 0x000fe400078e33ff */
[----:B------:R-:W-:Y:S01]  /*6b80*/  SHF.R.U32.HI R11, RZ, R27, R6 ;  /* 0x0000001bff0b7219 */ /* 0x000fe20000011606 */
[----:B------:R-:W3:Y:S01]  /*6b90*/  LDC R31, c[0x0][0x610] ;  /* 0x00018400ff1f7b82 */ /* 0x000ee20000000800 */
[----:B------:R-:W-:Y:S01]  /*6ba0*/  IMAD.MOV.U32 R10, RZ, RZ, R25 ;  /* 0x000000ffff0a7224 */ /* 0x000fe200078e0019 */
[----:B------:R-:W-:Y:S06]  /*6bb0*/  @!P0 BRA `(.L_x_165) ;  /* 0x0000000000288947 */ /* 0x000fec0003800000 */
        /* <DEDUP_REMOVED lines=10> */
.L_x_165:
[----:B------:R-:W-:Y:S02]  /*6c60*/  ISETP.NE.AND P0, PT, R2, 0x1, PT ;  /* 0x000000010200780c */ /* 0x000fe40003f05270 */
[----:B-1----:R-:W-:Y:S01]  /*6c70*/  SHF.R.U64 R6, R10, R24, R11 ;  /* 0x000000180a067219 */ /* 0x002fe2000000120b */
[----:B0-----:R-:W-:Y:S01]  /*6c80*/  VIADD R11, R20, 0xffffffff ;  /* 0xffffffff140b7836 */ /* 0x001fe20000000000 */
[----:B------:R-:W-:Y:S02]  /*6c90*/  SHF.L.U32 R30, R30, R27, RZ ;  /* 0x0000001b1e1e7219 */ /* 0x000fe400000006ff */
[----:B------:R-:W-:Y:S01]  /*6ca0*/  LOP3.LUT R5, R21, R32, RZ, 0xc0, !PT ;  /* 0x0000002015057212 */ /* 0x000fe200078ec0ff */
[----:B------:R-:W-:-:S04]  /*6cb0*/  IMAD.MOV R10, RZ, RZ, -R6 ;  /* 0x000000ffff0a7224 */ /* 0x000fc800078e0a06 */
[----:B------:R-:W-:Y:S01]  /*6cc0*/  IMAD R6, R30, R6, R5 ;  /* 0x000000061e067224 */ /* 0x000fe200078e0205 */
[----:B------:R-:W-:Y:S01]  /*6cd0*/  LOP3.LUT R5, R8, R11, RZ, 0xc0, !PT ;  /* 0x0000000b08057212 */ /* 0x000fe200078ec0ff */
[----:B------:R-:W-:Y:S02]  /*6ce0*/  @P0 IMAD R7, R9, R23, R4 ;  /* 0x0000001709070224 */ /* 0x000fe400078e0204 */
[----:B--2---:R-:W-:Y:S02]  /*6cf0*/  IMAD R4, R10, R26, R25 ;  /* 0x0000001a0a047224 */ /* 0x004fe400078e0219 */
[----:B---3--:R-:W-:Y:S02]  /*6d00*/  IMAD R7, R6, R31, R7 ;  /* 0x0000001f06077224 */ /* 0x008fe400078e0207 */
[----:B------:R-:W-:Y:S02]  /*6d10*/  IMAD R4, R4, R20, R5 ;  /* 0x0000001404047224 */ /* 0x000fe400078e0205 */
[----:B------:R-:W-:-:S02]  /*6d20*/  IMAD.MOV.U32 R8, RZ, RZ, 0x1 ;  /* 0x00000001ff087424 */ /* 0x000fc400078e00ff */
[----:B------:R-:W-:Y:S01]  /*6d30*/  IMAD.MOV.U32 R6, RZ, RZ, R22 ;  /* 0x000000ffff067224 */ /* 0x000fe200078e0016 */
[----:B------:R-:W-:Y:S02]  /*6d40*/  SEL R20, R4, R7, !P0 ;  /* 0x0000000704147207 */ /* 0x000fe40004000000 */
[----:B------:R-:W-:-:S07]  /*6d50*/  SEL R21, R7, R4, !P0 ;  /* 0x0000000407157207 */ /* 0x000fce0004000000 */
.L_x_163:
[----:B------:R-:W-:-:S08]  /*6d60*/  NOP ;  /* 0x0000000000007918 */ /* 0x000fd00000000000 */
[----:B------:R-:W0:-:S00]  /*6d70*/  USETMAXREG.DEALLOC.CTAPOOL 0x28 ;  /* 0x00000028000079c8 */ /* 0x000e0000080e0500 */
[----:B0-----:R-:W-:-:S13]  /*6d80*/  ISETP.NE.AND P0, PT, R3, RZ, PT ;  /* 0x000000ff0300720c */ /* 0x001fda0003f05270 */
[----:B------:R-:W-:Y:S05]  /*6d90*/  @P0 EXIT ;  /* 0x000000000000094d */ /* 0x000fea0003800000 */
[----:B------:R-:W-:Y:S01]  /*6da0*/  LOP3.LUT P0, RZ, R8, 0xff, RZ, 0xc0, !PT ;  /* 0x000000ff08ff7812 */ /* 0x000fe2000780c0ff */
[----:B------:R-:W-:Y:S02]  /*6db0*/  IMAD.MOV.U32 R3, RZ, RZ, 0x1 ;  /* 0x00000001ff037424 */ /* 0x000fe400078e00ff */
[----:B------:R-:W-:-:S10]  /*6dc0*/  IMAD.MOV.U32 R8, RZ, RZ, RZ ;  /* 0x000000ffff087224 */ /* 0x000fd400078e00ff */
[----:B------:R-:W-:Y:S05]  /*6dd0*/  @!P0 BRA `(.L_x_166) ;  /* 0x0000000c00508947 */ /* 0x000fea0003800000 */
[----:B------:R-:W0:Y:S01]  /*6de0*/  LDC R3, c[0x0][0x28c] ;  /* 0x0000a300ff037b82 */ /* 0x000e220000000800 */
[----:B------:R-:W1:Y:S01]  /*6df0*/  S2R R13, SR_CgaCtaId ;  /* 0x00000000000d7919 */ /* 0x000e620000008800 */
[----:B------:R-:W-:Y:S01]  /*6e00*/  ULDC UR5, c[0x0][0x658] ;  /* 0x0001960000057ab9 */ /* 0x000fe20000000800 */
[----:B------:R-:W-:Y:S01]  /*6e10*/  UMOV UR6, 0xffffffff ;  /* 0xffffffff00067882 */ /* 0x000fe20000000000 */
[----:B------:R-:W-:Y:S01]  /*6e20*/  BSSY B0, `(.L_x_166) ;  /* 0x00000cf000007945 */ /* 0x000fe20003800000 */
[----:B------:R-:W-:Y:S01]  /*6e30*/  USHF.L.U32 UR6, UR6, UR5, URZ ;  /* 0x0000000506067299 */ /* 0x000fe2000800063f */
[----:B------:R-:W-:Y:S01]  /*6e40*/  IMAD.MOV.U32 R10, RZ, RZ, 0x1 ;  /* 0x00000001ff0a7424 */ /* 0x000fe200078e00ff */
[----:B------:R-:W-:Y:S01]  /*6e50*/  LOP3.LUT R9, R18, 0x2, RZ, 0xfc, !PT ;  /* 0x0000000212097812 */ /* 0x000fe200078efcff */
[----:B------:R-:W-:Y:S01]  /*6e60*/  IMAD.MOV.U32 R8, RZ, RZ, RZ ;  /* 0x000000ffff087224 */ /* 0x000fe200078e00ff */
[----:B------:R-:W-:Y:S01]  /*6e70*/  ULDC UR4, c[0x0][0x600] ;  /* 0x0001800000047ab9 */ /* 0x000fe20000000800 */
[----:B------:R-:W-:Y:S01]  /*6e80*/  UMOV UR7, 0x1 ;  /* 0x0000000100077882 */ /* 0x000fe20000000000 */
[----:B------:R-:W-:-:S02]  /*6e90*/  UIADD3 UR13, UR4, -0x1, URZ ;  /* 0xffffffff040d7890 */ /* 0x000fc4000fffe03f */
[----:B------:R-:W-:Y:S02]  /*6ea0*/  USHF.L.U32 UR15, UR7, UR5, URZ ;  /* 0x00000005070f7299 */ /* 0x000fe4000800063f */
[----:B------:R-:W-:Y:S01]  /*6eb0*/  ULOP3.LUT UR14, URZ, UR6, URZ, 0x33, !UPT ;  /* 0x000000063f0e7292 */ /* 0x000fe2000f8e333f */
[----:B------:R-:W-:Y:S01]  /*6ec0*/  ULDC.64 UR22, c[0x0][0x198] ;  /* 0x0000660000167ab9 */ /* 0x000fe20000000a00 */
[----:B0-----:R-:W-:-:S05]  /*6ed0*/  VIADD R3, R3, 0x3f ;  /* 0x0000003f03037836 */ /* 0x001fca0000000000 */
[----:B------:R-:W-:-:S04]  /*6ee0*/  SHF.R.S32.HI R4, RZ, 0x1f, R3 ;  /* 0x0000001fff047819 */ /* 0x000fc80000011403 */
[----:B------:R-:W-:Y:S01]  /*6ef0*/  LEA.HI R4, R4, R3, RZ, 0x6 ;  /* 0x0000000304047211 */ /* 0x000fe200078f30ff */
[C---:B-1----:R-:W-:Y:S02]  /*6f00*/  IMAD.SHL.U32 R12, R13.reuse, 0x20, RZ ;  /* 0x000000200d0c7824 */ /* 0x042fe400078e00ff */
[----:B------:R-:W-:Y:S01]  /*6f10*/  IMAD.SHL.U32 R13, R13, 0x800, RZ ;  /* 0x000008000d0d7824 */ /* 0x000fe200078e00ff */
[----:B------:R-:W-:Y:S01]  /*6f20*/  SHF.R.S32.HI R11, RZ, 0x6, R4 ;  /* 0x00000006ff0b7819 */ /* 0x000fe20000011404 */
[----:B------:R-:W-:Y:S01]  /*6f30*/  IMAD.MOV.U32 R3, RZ, RZ, 0x1 ;  /* 0x00000001ff037424 */ /* 0x000fe200078e00ff */
[----:B------:R-:W-:Y:S02]  /*6f40*/  LOP3.LUT R12, R12, 0x20, RZ, 0xc0, !PT ;  /* 0x000000200c0c7812 */ /* 0x000fe400078ec0ff */
[----:B------:R-:W-:Y:S01]  /*6f50*/  LOP3.LUT R13, R13, 0x800, RZ, 0xc0, !PT ;  /* 0x000008000d0d7812 */ /* 0x000fe200078ec0ff */
[----:B------:R-:W-:-:S07]  /*6f60*/  VIADD R19, R11, 0x1 ;  /* 0x000000010b137836 */ /* 0x000fce0000000000 */
.L_x_177:
[----:B------:R-:W-:-:S03]  /*6f70*/  UMOV UR4, 0xffffffff ;  /* 0xffffffff00047882 */ /* 0x000fc60000000000 */
[----:B------:R-:W-:Y:S05]  /*6f80*/  BRA.DIV UR4, `(.L_x_167) ;  /* 0x0000000e04a87947 */ /* 0x000fea000b800000 */
[----:B------:R-:W-:-:S13]  /*6f90*/  ELECT P6, URZ, PT ;  /* 0x00000000003f782f */ /* 0x000fda00038c0000 */
.L_x_187:
[----:B------:R-:W-:Y:S04]  /*6fa0*/  BSSY B1, `(.L_x_168) ;  /* 0x0000043000017945 */ /* 0x000fe80003800000 */
[----:B------:R-:W-:Y:S05]  /*6fb0*/  @!P6 BRA `(.L_x_169) ;  /* 0x000000040004e947 */ /* 0x000fea0003800000 */
[----:B------:R-:W0:Y:S02]  /*6fc0*/  LDC R4, c[0x0][0x28c] ;  /* 0x0000a300ff047b82 */ /* 0x000e240000000800 */
[----:B0-----:R-:W-:-:S13]  /*6fd0*/  ISETP.GE.AND P0, PT, R4, 0x1, PT ;  /* 0x000000010400780c */ /* 0x001fda0003f06270 */
[----:B------:R-:W-:Y:S05]  /*6fe0*/  @!P0 BRA `(.L_x_169) ;  /* 0x0000000000f88947 */ /* 0x000fea0003800000 */
[----:B------:R-:W-:Y:S02]  /*6ff0*/  IMAD.SHL.U32 R22, R20, 0x80, RZ ;  /* 0x0000008014167824 */ /* 0x000fe400078e00ff */
[----:B------:R-:W-:Y:S02]  /*7000*/  IMAD.SHL.U32 R21, R21, 0x80, RZ ;  /* 0x0000008015157824 */ /* 0x000fe400078e00ff */
[----:B------:R-:W-:Y:S02]  /*7010*/  IMAD.MOV.U32 R25, RZ, RZ, RZ ;  /* 0x000000ffff197224 */ /* 0x000fe400078e00ff */
[----:B------:R-:W-:Y:S02]  /*7020*/  IMAD.MOV.U32 R4, RZ, RZ, R12 ;  /* 0x000000ffff047224 */ /* 0x000fe400078e000c */
[----:B------:R-:W-:Y:S02]  /*7030*/  IMAD.MOV.U32 R5, RZ, RZ, R19 ;  /* 0x000000ffff057224 */ /* 0x000fe400078e0013 */
[----:B------:R-:W-:-:S02]  /*7040*/  IMAD.MOV.U32 R7, RZ, RZ, R3 ;  /* 0x000000ffff077224 */ /* 0x000fc400078e0003 */
[----:B------:R-:W-:Y:S02]  /*7050*/  IMAD.MOV.U32 R14, RZ, RZ, R8 ;  /* 0x000000ffff0e7224 */ /* 0x000fe400078e0008 */
[----:B------:R-:W-:-:S07]  /*7060*/  VIADD R26, R22, 0x40 ;  /* 0x00000040161a7836 */ /* 0x000fce0000000000 */
.L_x_172:
[----:B------:R-:W0:Y:S01]  /*7070*/  S2R R20, SR_CgaCtaId ;  /* 0x0000000000147919 */ /* 0x000e220000008800 */
[----:B------:R-:W-:Y:S02]  /*7080*/  MOV R15, 0x400 ;  /* 0x00000400000f7802 */ /* 0x000fe40000000f00 */
[----:B------:R-:W-:Y:S02]  /*7090*/  ISETP.NE.AND P1, PT, R0, RZ, PT ;  /* 0x000000ff0000720c */ /* 0x000fe40003f25270 */
[----:B0-----:R-:W-:Y:S02]  /*70a0*/  LEA R23, R20, R15, 0x18 ;  /* 0x0000000f14177211 */ /* 0x001fe400078ec0ff */
[----:B------:R-:W-:-:S09]  /*70b0*/  SHF.L.U32 R15, R7, 0x1f, RZ ;  /* 0x0000001f070f7819 */ /* 0x000fd200000006ff */
[----:B------:R-:W0:Y:S01]  /*70c0*/  @!P1 LDC R20, c[0x0][0x500] ;  /* 0x00014000ff149b82 */ /* 0x000e220000000800 */
[----:B------:R-:W-:-:S04]  /*70d0*/  IMAD R24, R14, 0x8, R23 ;  /* 0x000000080e187824 */ /* 0x000fc800078e0217 */
[----:B------:R-:W1:Y:S02]  /*70e0*/  SYNCS.PHASECHK.TRANS64.TRYWAIT P0, [R24+URZ+0x18], R15 ;  /* 0x0000180f180075a7 */ /* 0x000e64000800017f */
[----:B-1----:R-:W-:Y:S05]  /*70f0*/  @!P0 BRA `(.L_x_170) ;  /* 0x0000000c006c8947 */ /* 0x002fea0003800000 */
.L_x_188:
[----:B-1----:R-:W-:Y:S01]  /*7100*/  PRMT R15, R9, 0x9910, RZ ;  /* 0x00009910090f7816 */ /* 0x002fe200000000ff */
[----:B0-----:R0:W-:Y:S03]  /*7110*/  @!P1 SYNCS.ARRIVE.TRANS64 RZ, [R24+URZ], R20 ;  /* 0x0000001418ff99a7 */ /* 0x0011e6000800003f */
[----:B------:R-:W-:-:S13]  /*7120*/  ISETP.NE.AND P0, PT, R15, 0x2, PT ;  /* 0x000000020f00780c */ /* 0x000fda0003f05270 */
[----:B0-----:R-:W-:Y:S05]  /*7130*/  @P0 BRA `(.L_x_171) ;  /* 0x0000000000040947 */ /* 0x001fea0003800000 */
[----:B------:R-:W-:Y:S01]  /*7140*/  BPT.TRAP 0x1 ;  /* 0x000000040000795c */ /* 0x000fe20000300000 */
.L_x_171:
[----:B------:R-:W-:Y:S01]  /*7150*/  IMAD R15, R14, 0x2000, R13 ;  /* 0x000020000e0f7824 */ /* 0x000fe200078e020d */
[----:B------:R-:W-:Y:S01]  /*7160*/  R2UR UR25, R24 ;  /* 0x00000000181972ca */ /* 0x000fe200000e0000 */
[--C-:B------:R-:W-:Y:S01]  /*7170*/  IMAD R20, R14, 0x4000, R23.reuse ;  /* 0x000040000e147824 */ /* 0x100fe200078e0217 */
[----:B------:R-:W-:Y:S01]  /*7180*/  R2UR UR28, R6 ;  /* 0x00000000061c72ca */ /* 0x000fe200000e0000 */
[----:B------:R-:W-:Y:S01]  /*7190*/  IMAD R15, R15, 0x2, R23 ;  /* 0x000000020f0f7824 */ /* 0x000fe200078e0217 */
[----:B------:R-:W-:Y:S01]  /*71a0*/  UIADD3 UR4, UP0, UR22, 0xf0, URZ ;  /* 0x000000f016047890 */ /* 0x000fe2000ff1e03f */
[----:B------:R-:W-:Y:S01]  /*71b0*/  VIADD R5, R5, 0xffffffff ;  /* 0xffffffff05057836 */ /* 0x000fe20000000000 */
[----:B------:R-:W-:Y:S01]  /*71c0*/  R2UR UR24, R20 ;  /* 0x00000000141872ca */ /* 0x000fe200000e0000 */
[----:B------:R-:W-:Y:S01]  /*71d0*/  UIADD3 UR30, UP1, UR22, 0x1f0, URZ ;  /* 0x000001f0161e7890 */ /* 0x000fe2000ff3e03f */
[----:B------:R-:W-:Y:S01]  /*71e0*/  R2UR UR8, R15 ;  /* 0x000000000f0872ca */ /* 0x000fe200000e0000 */
[----:B------:R-:W-:Y:S01]  /*71f0*/  UIADD3.X UR5, URZ, UR23, URZ, UP0, !UPT ;  /* 0x000000173f057290 */ /* 0x000fe200087fe43f */
[----:B------:R-:W-:Y:S01]  /*7200*/  R2UR UR19, R4 ;  /* 0x00000000041372ca */ /* 0x000fe200000e0000 */
[----:B------:R-:W-:Y:S01]  /*7210*/  UIADD3.X UR31, URZ, UR23, URZ, UP1, !UPT ;  /* 0x000000173f1f7290 */ /* 0x000fe20008ffe43f */
[----:B------:R-:W-:Y:S01]  /*7220*/  R2UR UR26, R25 ;  /* 0x00000000191a72ca */ /* 0x000fe200000e0000 */
[----:B------:R-:W-:Y:S01]  /*7230*/  VIADD R14, R14, 0x1 ;  /* 0x000000010e0e7836 */ /* 0x000fe20000000000 */
[----:B------:R-:W-:Y:S01]  /*7240*/  R2UR UR27, R21 ;  /* 0x00000000151b72ca */ /* 0x000fe200000e0000 */
[----:B------:R-:W-:Y:S01]  /*7250*/  UMOV UR6, 0x0 ;  /* 0x0000000000067882 */ /* 0x000fe20000000000 */
[----:B------:R-:W-:Y:S01]  /*7260*/  R2UR UR18, R22 ;  /* 0x00000000161272ca */ /* 0x000fe200000e0000 */
[----:B------:R-:W-:Y:S01]  /*7270*/  UMOV UR7, 0x10000000 ;  /* 0x1000000000077882 */ /* 0x000fe20000000000 */
[----:B------:R-:W-:Y:S01]  /*7280*/  R2UR UR10, R26 ;  /* 0x000000001a0a72ca */ /* 0x000fe200000e0000 */
[----:B------:R-:W-:Y:S01]  /*7290*/  UIADD3 UR24, UR24, 0x100, URZ ;  /* 0x0000010018187890 */ /* 0x000fe2000fffe03f */
[----:B------:R-:W-:Y:S01]  /*72a0*/  ISETP.GT.AND P1, PT, R5, 0x1, PT ;  /* 0x000000010500780c */ /* 0x000fe20003f24270 */
[----:B------:R-:W-:Y:S01]  /*72b0*/  UIADD3 UR16, UR8, 0xc100, URZ ;  /* 0x0000c10008107890 */ /* 0x000fe2000fffe03f */
[----:B------:R-:W-:Y:S01]  /*72c0*/  ISETP.NE.AND P0, PT, R14, 0x3, PT ;  /* 0x000000030e00780c */ /* 0x000fe20003f05270 */
[----:B------:R-:W-:Y:S01]  /*72d0*/  UIADD3 UR8, UR8, 0xe100, URZ ;  /* 0x0000e10008087890 */ /* 0x000fe2000fffe03f */
[----:B------:R-:W-:Y:S01]  /*72e0*/  VIADD R4, R4, 0x40 ;  /* 0x0000004004047836 */ /* 0x000fe20000000000 */
[----:B------:R-:W-:Y:S01]  /*72f0*/  UMOV UR21, 0x30000 ;  /* 0x0003000000157882 */ /* 0x000fe20000000000 */
[----:B------:R-:W-:Y:S01]  /*7300*/  UMOV UR17, UR25 ;  /* 0x0000001900117c82 */ /* 0x000fe20008000000 */
[----:B------:R-:W-:Y:S01]  /*7310*/  UMOV UR20, UR28 ;  /* 0x0000001c00147c82 */ /* 0x000fe20008000000 */
[----:B------:R-:W-:Y:S01]  /*7320*/  UMOV UR9, UR25 ;  /* 0x0000001900097c82 */ /* 0x000fe20008000000 */
[----:B------:R-:W-:Y:S01]  /*7330*/  UMOV UR11, UR19 ;  /* 0x00000013000b7c82 */ /* 0x000fe20008000000 */
[----:B------:R0:W-:Y:S01]  /*7340*/  UTMALDG.3D [UR24], [UR4], desc[UR6] ;  /* 0x00000618040075b4 */ /* 0x0001e20008011000 */
[----:B------:R-:W-:Y:S01]  /*7350*/  UMOV UR12, UR28 ;  /* 0x0000001c000c7c82 */ /* 0x000fe20008000000 */
[----:B------:R-:W-:Y:S01]  /*7360*/  SEL R20, RZ, 0x1, P0 ;  /* 0x00000001ff147807 */ /* 0x000fe20000000000 */
[----:B------:R-:W-:Y:S01]  /*7370*/  VIADD R25, R25, 0x40 ;  /* 0x0000004019197836 */ /* 0x000fe20000000000 */
[----:B------:R-:W-:-:S02]  /*7380*/  SEL R14, R14, RZ, P0 ;  /* 0x000000ff0e0e7207 */ /* 0x000fc40000000000 */
[----:B------:R-:W-:Y:S01]  /*7390*/  LOP3.LUT R7, R7, R20, RZ, 0x3c, !PT ;  /* 0x0000001407077212 */ /* 0x000fe200078e3cff */
[----:B------:R0:W-:Y:S01]  /*73a0*/  UTMALDG.3D.MULTICAST [UR16], [UR30], UR21, desc[UR6] ;  /* 0x000006101e0073b4 */ /* 0x0001e20008011815 */
[----:B------:R0:W-:Y:S02]  /*73b0*/  UTMALDG.3D.MULTICAST [UR8], [UR30], UR21, desc[UR6] ;  /* 0x000006081e0073b4 */ /* 0x0001e40008011815 */
[----:B0-----:R-:W-:Y:S05]  /*73c0*/  @P1 BRA `(.L_x_172) ;  /* 0xfffffffc00281947 */ /* 0x001fea000383ffff */
.L_x_169:
[----:B------:R-:W-:Y:S05]  /*73d0*/  BSYNC B1 ;  /* 0x0000000000017941 */ /* 0x000fea0003800000 */
.L_x_168:
[----:B------:R-:W-:Y:S01]  /*73e0*/  LOP3.LUT P1, RZ, R10, 0xff, RZ, 0xc0, !PT ;  /* 0x000000ff0aff7812 */ /* 0x000fe2000782c0ff */
[C---:B------:R-:W-:Y:S01]  /*73f0*/  IMAD.IADD R7, R11.reuse, 0x1, R8 ;  /* 0x000000010b077824 */ /* 0x040fe200078e0208 */
[----:B------:R-:W-:Y:S01]  /*7400*/  ULDC.64 UR4, c[0x0][0x650] ;  /* 0x0001940000047ab9 */ /* 0x000fe20000000a00 */
[----:B------:R-:W-:Y:S01]  /*7410*/  ISETP.GE.U32.AND P2, PT, R11, 0x3, PT ;  /* 0x000000030b00780c */ /* 0x000fe20003f46070 */
[----:B------:R-:W-:Y:S01]  /*7420*/  BSSY B1, `(.L_x_173) ;  /* 0x000006c000017945 */ /* 0x000fe20003800000 */
[----:B------:R-:W-:Y:S01]  /*7430*/  IMAD.MOV.U32 R21, RZ, RZ, -0x1 ;  /* 0xffffffffff157424 */ /* 0x000fe200078e00ff */
[----:B------:R-:W-:Y:S01]  /*7440*/  ISETP.GT.U32.AND P0, PT, R7, 0x2, PT ;  /* 0x000000020700780c */ /* 0x000fe20003f04070 */
[----:B------:R-:W-:Y:S01]  /*7450*/  IMAD.MOV.U32 R20, RZ, RZ, -0x1 ;  /* 0xffffffffff147424 */ /* 0x000fe200078e00ff */
[----:B------:R-:W-:Y:S02]  /*7460*/  PRMT R10, RZ, 0x7610, R10 ;  /* 0x00007610ff0a7816 */ /* 0x000fe4000000000a */
[----:B------:R-:W-:-:S03]  /*7470*/  ISETP.LT.U32.AND P0, PT, R11, 0x3, P0 ;  /* 0x000000030b00780c */ /* 0x000fc60000701070 */
[----:B------:R-:W0:Y:S01]  /*7480*/  @P1 S2R R5, SR_CgaCtaId ;  /* 0x0000000000051919 */ /* 0x000e220000008800 */
[----:B------:R-:W-:-:S04]  /*7490*/  @P1 MOV R4, 0x400 ;  /* 0x0000040000041802 */ /* 0x000fc80000000f00 */
[----:B0-----:R-:W-:Y:S01]  /*74a0*/  @P1 LEA R6, R5, R4, 0x18 ;  /* 0x0000000405061211 */ /* 0x001fe200078ec0ff */
[----:B------:R-:W-:Y:S01]  /*74b0*/  IMAD.WIDE.U32 R4, R7, -0x55555555, RZ ;  /* 0xaaaaaaab07047825 */ /* 0x000fe200078e00ff */
[----:B------:R-:W-:Y:S02]  /*74c0*/  SEL R4, RZ, 0x1, !P0 ;  /* 0x00000001ff047807 */ /* 0x000fe40004000000 */
[----:B------:R0:W-:Y:S01]  /*74d0*/  @P1 SYNCS.ARRIVE.TRANS64.A1T0 RZ, [R6+URZ+0x48], RZ ;  /* 0x000048ff06ff19a7 */ /* 0x0001e2000810003f */
[----:B------:R-:W-:Y:S02]  /*74e0*/  IADD3 R16, P1, R16, UR36, RZ ;  /* 0x0000002410107c10 */ /* 0x000fe4000ff3e0ff */
[----:B------:R-:W-:Y:S02]  /*74f0*/  LOP3.LUT R3, R3, R4, RZ, 0x3c, !PT ;  /* 0x0000000403037212 */ /* 0x000fe400078e3cff */
[----:B------:R-:W-:Y:S02]  /*7500*/  IADD3.X R17, R17, UR42, RZ, P1, !PT ;  /* 0x0000002a11117c10 */ /* 0x000fe40008ffe4ff */
[----:B------:R-:W-:-:S02]  /*7510*/  ISETP.GE.U32.AND P0, PT, R16, UR4, PT ;  /* 0x0000000410007c0c */ /* 0x000fc4000bf06070 */
[----:B0-----:R-:W-:Y:S02]  /*7520*/  SHF.R.U32.HI R6, RZ, 0x1, R5 ;  /* 0x00000001ff067819 */ /* 0x001fe40000011605 */
[----:B------:R-:W-:Y:S02]  /*7530*/  ISETP.GE.U32.AND.EX P0, PT, R17, UR5, PT, P0 ;  /* 0x0000000511007c0c */ /* 0x000fe4000bf06100 */
[----:B------:R-:W-:Y:S01]  /*7540*/  @P2 LOP3.LUT R3, R3, 0x1, R6, 0x78, !PT ;  /* 0x0000000103032812 */ /* 0x000fe200078e7806 */
[----:B------:R-:W-:Y:S01]  /*7550*/  IMAD R8, R6, -0x3, R7 ;  /* 0xfffffffd06087824 */ /* 0x000fe200078e0207 */
[----:B------:R-:W-:Y:S01]  /*7560*/  PRMT R4, RZ, 0x7610, R4 ;  /* 0x00007610ff047816 */ /* 0x000fe20000000004 */
[----:B------:R-:W-:-:S08]  /*7570*/  IMAD.MOV.U32 R6, RZ, RZ, -0x1 ;  /* 0xffffffffff067424 */ /* 0x000fd000078e00ff */
[----:B------:R-:W-:Y:S05]  /*7580*/  @P0 BRA `(.L_x_174) ;  /* 0x0000000400540947 */ /* 0x000fea0003800000 */
[----:B------:R-:W0:Y:S01]  /*7590*/  S2R R15, SR_CTAID.X ;  /* 0x00000000000f7919 */ /* 0x000e220000002500 */
[----:B------:R-:W-:Y:S01]  /*75a0*/  ULDC.64 UR4, c[0x0][0x628] ;  /* 0x00018a0000047ab9 */ /* 0x000fe20000000a00 */
[----:B------:R-:W-:Y:S01]  /*75b0*/  ULDC UR7, c[0x0][0x630] ;  /* 0x00018c0000077ab9 */ /* 0x000fe20000000800 */
[----:B------:R-:W-:Y:S01]  /*75c0*/  ISETP.NE.U32.AND P0, PT, RZ, UR4, PT ;  /* 0x00000004ff007c0c */ /* 0x000fe2000bf05070 */
[----:B------:R-:W1:Y:S01]  /*75d0*/  S2R R20, SR_CTAID.Y ;  /* 0x0000000000147919 */ /* 0x000e620000002600 */
[----:B------:R-:W-:Y:S01]  /*75e0*/  ULDC UR8, c[0x0][0x150] ;  /* 0x0000540000087ab9 */ /* 0x000fe20000000800 */
[----:B------:R-:W-:Y:S01]  /*75f0*/  IMAD.MOV.U32 R4, RZ, RZ, R16 ;  /* 0x000000ffff047224 */ /* 0x000fe200078e0010 */
[----:B------:R-:W-:Y:S01]  /*7600*/  ISETP.NE.AND.EX P0, PT, RZ, UR5, PT, P0 ;  /* 0x00000005ff007c0c */ /* 0x000fe2000bf05300 */
[----:B------:R-:W-:Y:S01]  /*7610*/  IMAD.MOV.U32 R5, RZ, RZ, R17 ;  /* 0x000000ffff057224 */ /* 0x000fe200078e0011 */
[----:B0-----:R-:W-:-:S11]  /*7620*/  I2FP.F32.U32 R22, R15 ;  /* 0x0000000f00167245 */ /* 0x001fd60000201000 */
[----:B------:R-:W-:Y:S05]  /*7630*/  @!P0 BRA `(.L_x_175) ;  /* 0x0000000000288947 */ /* 0x000fea0003800000 */
[----:B------:R-:W-:Y:S02]  /*7640*/  ULDC UR6, c[0x0][0x634] ;  /* 0x00018d0000067ab9 */ /* 0x000fe40000000800 */
[----:B------:R-:W-:-:S05]  /*7650*/  IADD3 R5, P0, R16, UR6, RZ ;  /* 0x0000000610057c10 */ /* 0x000fca000ff1e0ff */
[----:B------:R-:W-:-:S04]  /*7660*/  IMAD.X R21, RZ, RZ, R17, P0 ;  /* 0x000000ffff157224 */ /* 0x000fc800000e0611 */
[----:B------:R-:W-:-:S04]  /*7670*/  IMAD.WIDE.U32 R6, R21, UR4, RZ ;  /* 0x0000000415067c25 */ /* 0x000fc8000f8e00ff */
[----:B------:R-:W-:-:S04]  /*7680*/  IMAD.WIDE.U32 R6, P0, R5, UR5, R6 ;  /* 0x0000000505067c25 */ /* 0x000fc8000f800006 */
[----:B------:R-:W-:-:S04]  /*7690*/  IMAD.WIDE.U32 R4, R5, UR4, RZ ;  /* 0x0000000405047c25 */ /* 0x000fc8000f8e00ff */
[----:B------:R-:W-:Y:S01]  /*76a0*/  IMAD.MOV.U32 R4, RZ, RZ, R7 ;  /* 0x000000ffff047224 */ /* 0x000fe200078e0007 */
[----:B------:R-:W-:Y:S01]  /*76b0*/  IADD3 RZ, P1, R5, R6, RZ ;  /* 0x0000000605ff7210 */ /* 0x000fe20007f3e0ff */
[----:B------:R-:W-:-:S04]  /*76c0*/  IMAD.X R5, RZ, RZ, RZ, P0 ;  /* 0x000000ffff057224 */ /* 0x000fc800000e06ff */
[----:B------:R-:W-:-:S08]  /*76d0*/  IMAD.WIDE.U32.X R4, R21, UR5, R4, P1 ;  /* 0x0000000515047c25 */ /* 0x000fd000088e0404 */
.L_x_175:
[--C-:B------:R-:W-:Y:S01]  /*76e0*/  SHF.R.U64 R14, R4, UR7, R5.reuse ;  /* 0x00000007040e7c19 */ /* 0x100fe20008001205 */
[----:B------:R-:W-:Y:S01]  /*76f0*/  FMUL R22, R22, UR8 ;  /* 0x0000000816167c20 */ /* 0x000fe20008400000 */
[----:B------:R-:W-:Y:S01]  /*7700*/  SHF.R.U32.HI R4, RZ, UR7, R5 ;  /* 0x00000007ff047c19 */ /* 0x000fe20008011605 */
[----:B------:R-:W0:Y:S01]  /*7710*/  LDC R6, c[0x0][0x144] ;  /* 0x00005100ff067b82 */ /* 0x000e220000000800 */
[----:B------:R-:W-:Y:S01]  /*7720*/  IADD3 R5, P0, RZ, -R14, RZ ;  /* 0x8000000eff057210 */ /* 0x000fe20007f1e0ff */
[----:B------:R-:W-:Y:S01]  /*7730*/  ULDC UR6, c[0x0][0x154] ;  /* 0x0000550000067ab9 */ /* 0x000fe20000000800 */
[----:B-1----:R-:W-:Y:S01]  /*7740*/  I2FP.F32.U32 R7, R20 ;  /* 0x0000001400077245 */ /* 0x002fe20000201000 */
[----:B------:R-:W1:Y:S01]  /*7750*/  F2I.U32.TRUNC.NTZ R22, R22 ;  /* 0x0000001600167305 */ /* 0x000e62000020f000 */
[----:B------:R-:W-:Y:S01]  /*7760*/  ULDC.64 UR4, c[0x0][0x620] ;  /* 0x0001880000047ab9 */ /* 0x000fe20000000a00 */
[----:B------:R-:W-:Y:S01]  /*7770*/  IMAD.X R4, RZ, RZ, ~R4, P0 ;  /* 0x000000ffff047224 */ /* 0x000fe200000e0e04 */
[----:B------:R-:W-:Y:S01]  /*7780*/  ISETP.NE.AND P2, PT, R2, 0x1, PT ;  /* 0x000000010200780c */ /* 0x000fe20003f45270 */
[----:B------:R-:W-:Y:S01]  /*7790*/  FMUL R23, R7, UR6 ;  /* 0x0000000607177c20 */ /* 0x000fe20008400000 */
[----:B------:R-:W2:Y:S01]  /*77a0*/  LDC R25, c[0x0][0x148] ;  /* 0x00005200ff197b82 */ /* 0x000ea20000000800 */
[----:B------:R-:W-:Y:S01]  /*77b0*/  IMAD R4, R4, UR4, RZ ;  /* 0x0000000404047c24 */ /* 0x000fe2000f8e02ff */
[----:B------:R-:W-:-:S02]  /*77c0*/  ULDC.64 UR6, c[0x0][0x640] ;  /* 0x0001900000067ab9 */ /* 0x000fc40000000a00 */
[----:B------:R-:W-:Y:S01]  /*77d0*/  ISETP.NE.U32.AND P0, PT, RZ, UR6, PT ;  /* 0x00000006ff007c0c */ /* 0x000fe2000bf05070 */
[----:B------:R-:W3:Y:S01]  /*77e0*/  F2I.U32.TRUNC.NTZ R23, R23 ;  /* 0x0000001700177305 */ /* 0x000ee2000020f000 */
[C---:B------:R-:W-:Y:S02]  /*77f0*/  IMAD R7, R5.reuse, UR5, R4 ;  /* 0x0000000505077c24 */ /* 0x040fe4000f8e0204 */
[----:B------:R-:W-:Y:S01]  /*7800*/  IMAD.WIDE.U32 R4, R5, UR4, R16 ;  /* 0x0000000405047c25 */ /* 0x000fe2000f8e0010 */
[----:B------:R-:W-:Y:S01]  /*7810*/  ULDC UR4, c[0x0][0x618] ;  /* 0x0001860000047ab9 */ /* 0x000fe20000000800 */
[----:B------:R-:W-:Y:S02]  /*7820*/  ISETP.NE.AND.EX P0, PT, RZ, UR7, PT, P0 ;  /* 0x00000007ff007c0c */ /* 0x000fe4000bf05300 */
[----:B------:R-:W-:Y:S02]  /*7830*/  IMAD.IADD R5, R5, 0x1, R7 ;  /* 0x0000000105057824 */ /* 0x000fe400078e0207 */
[----:B-1----:R-:W-:-:S03]  /*7840*/  IMAD.MOV R22, RZ, RZ, -R22 ;  /* 0x000000ffff167224 */ /* 0x002fc600078e0a16 */
[----:B------:R-:W-:Y:S01]  /*7850*/  SHF.R.U64 R21, R4, UR4, R5 ;  /* 0x0000000404157c19 */ /* 0x000fe20008001205 */
[----:B0-----:R-:W-:Y:S01]  /*7860*/  IMAD R15, R6, R22, R15 ;  /* 0x00000016060f7224 */ /* 0x001fe200078e020f */
[----:B------:R-:W-:Y:S01]  /*7870*/  SHF.R.U32.HI R4, RZ, UR4, R5 ;  /* 0x00000004ff047c19 */ /* 0x000fe20008011605 */
[----:B------:R-:W-:Y:S01]  /*7880*/  ULDC UR4, c[0x0][0x608] ;  /* 0x0001820000047ab9 */ /* 0x000fe20000000800 */
[----:B---3--:R-:W-:Y:S02]  /*7890*/  IMAD.MOV R6, RZ, RZ, -R23 ;  /* 0x000000ffff067224 */ /* 0x008fe400078e0a17 */
[--C-:B------:R-:W-:Y:S02]  /*78a0*/  SHF.R.U64 R22, R21, UR4, R4.reuse ;  /* 0x0000000415167c19 */ /* 0x100fe40008001204 */
[----:B------:R-:W-:Y:S01]  /*78b0*/  SHF.R.U32.HI R5, RZ, UR4, R4 ;  /* 0x00000004ff057c19 */ /* 0x000fe20008011604 */
[----:B------:R-:W-:Y:S01]  /*78c0*/  ULDC UR4, c[0x0][0x658] ;  /* 0x0001960000047ab9 */ /* 0x000fe20000000800 */
[----:B--2---:R-:W-:-:S02]  /*78d0*/  @P2 IMAD R15, R25, R6, R20 ;  /* 0x00000006190f2224 */ /* 0x004fc400078e0214 */
[--C-:B------:R-:W-:Y:S02]  /*78e0*/  SHF.R.U64 R20, R22, UR4, R5.reuse ;  /* 0x0000000416147c19 */ /* 0x100fe40008001205 */
[----:B------:R-:W-:-:S03]  /*78f0*/  SHF.R.U32.HI R23, RZ, UR4, R5 ;  /* 0x00000004ff177c19 */ /* 0x000fc60008011605 */
[----:B------:R-:W-:Y:S02]  /*7900*/  IMAD.MOV.U32 R6, RZ, RZ, R20 ;  /* 0x000000ffff067224 */ /* 0x000fe400078e0014 */
[----:B------:R-:W-:Y:S01]  /*7910*/  IMAD.MOV.U32 R5, RZ, RZ, R23 ;  /* 0x000000ffff057224 */ /* 0x000fe200078e0017 */
[----:B------:R-:W-:Y:S06]  /*7920*/  @!P0 BRA `(.L_x_176) ;  /* 0x00000000002c8947 */ /* 0x000fec0003800000 */
        /* <DEDUP_REMOVED lines=9> */
[----:B------:R-:W-:-:S04]  /*79c0*/  IMAD.WIDE.U32.X R4, R23, UR7, R4, P1 ;  /* 0x0000000717047c25 */ /* 0x000fc800088e0404 */
[----:B------:R-:W-:-:S07]  /*79d0*/  IMAD.MOV.U32 R6, RZ, RZ, R4 ;  /* 0x000000ffff067224 */ /* 0x000fce00078e0004 */
.L_x_176:
[----:B------:R-:W-:Y:S01]  /*79e0*/  ULDC UR4, c[0x0][0x648] ;  /* 0x0001920000047ab9 */ /* 0x000fe20000000800 */
[----:B------:R-:W-:Y:S01]  /*79f0*/  LOP3.LUT R4, R22, UR14, RZ, 0xc0, !PT ;  /* 0x0000000e16047c12 */ /* 0x000fe2000f8ec0ff */
[----:B------:R-:W-:Y:S01]  /*7a00*/  ULDC UR5, c[0x0][0x610] ;  /* 0x0001840000057ab9 */ /* 0x000fe20000000800 */
[----:B------:R-:W-:Y:S01]  /*7a10*/  SHF.R.U64 R5, R6, UR4, R5 ;  /* 0x0000000406057c19 */ /* 0x000fe20008001205 */
[----:B------:R-:W-:Y:S01]  /*7a20*/  ULDC UR4, c[0x0][0x638] ;  /* 0x00018e0000047ab9 */ /* 0x000fe20000000800 */
[----:B------:R-:W-:-:S03]  /*7a30*/  LOP3.LUT R21, R21, UR13, RZ, 0xc0, !PT ;  /* 0x0000000d15157c12 */ /* 0x000fc6000f8ec0ff */
[----:B------:R-:W-:Y:S02]  /*7a40*/  IMAD.MOV R7, RZ, RZ, -R5 ;  /* 0x000000ffff077224 */ /* 0x000fe400078e0a05 */
[----:B------:R-:W-:Y:S02]  /*7a50*/  IMAD R4, R5, UR15, R4 ;  /* 0x0000000f05047c24 */ /* 0x000fe4000f8e0204 */
[----:B------:R-:W-:Y:S01]  /*7a60*/  IMAD R20, R7, UR4, R20 ;  /* 0x0000000407147c24 */ /* 0x000fe2000f8e0214 */
[----:B------:R-:W-:Y:S01]  /*7a70*/  ULDC UR4, c[0x0][0x600] ;  /* 0x0001800000047ab9 */ /* 0x000fe20000000800 */
[----:B------:R-:W-:Y:S02]  /*7a80*/  IMAD R15, R4, UR5, R15 ;  /* 0x00000005040f7c24 */ /* 0x000fe4000f8e020f */
[----:B------:R-:W-:Y:S02]  /*7a90*/  IMAD R6, R20, UR4, R21 ;  /* 0x0000000414067c24 */ /* 0x000fe4000f8e0215 */
[----:B------:R-:W-:-:S03]  /*7aa0*/  IMAD.MOV.U32 R4, RZ, RZ, 0x1 ;  /* 0x00000001ff047424 */ /* 0x000fc600078e00ff */
[----:B------:R-:W-:Y:S02]  /*7ab0*/  SEL R20, R6, R15, !P2 ;  /* 0x0000000f06147207 */ /* 0x000fe40005000000 */
[----:B------:R-:W-:Y:S01]  /*7ac0*/  SEL R21, R15, R6, !P2 ;  /* 0x000000060f157207 */ /* 0x000fe20005000000 */
[----:B------:R-:W-:-:S07]  /*7ad0*/  IMAD.MOV.U32 R6, RZ, RZ, R14 ;  /* 0x000000ffff067224 */ /* 0x000fce00078e000e */
.L_x_174:
[----:B------:R-:W-:Y:S05]  /*7ae0*/  BSYNC B1 ;  /* 0x0000000000017941 */ /* 0x000fea0003800000 */
.L_x_173:
[----:B------:R-:W-:-:S13]  /*7af0*/  LOP3.LUT P0, RZ, R4, 0xff, RZ, 0xc0, !PT ;  /* 0x000000ff04ff7812 */ /* 0x000fda000780c0ff */
[----:B------:R-:W-:Y:S05]  /*7b00*/  @P0 BRA `(.L_x_177) ;  /* 0xfffffff400180947 */ /* 0x000fea000383ffff */
[----:B------:R-:W-:Y:S05]  /*7b10*/  BSYNC B0 ;  /* 0x0000000000007941 */ /* 0x000fea0003800000 */
.L_x_166:
[----:B------:R-:W-:-:S03]  /*7b20*/  UMOV UR4, 0xffffffff ;  /* 0xffffffff00047882 */ /* 0x000fc60000000000 */
[----:B------:R-:W-:Y:S05]  /*7b30*/  BRA.DIV UR4, `(.L_x_178) ;  /* 0x0000000204f07947 */ /* 0x000fea000b800000 */
[----:B------:R-:W-:-:S13]  /*7b40*/  ELECT P6, URZ, PT ;  /* 0x00000000003f782f */ /* 0x000fda00038c0000 */
.L_x_191:
[----:B------:R-:W-:Y:S04]  /*7b50*/  BSSY B0, `(.L_x_179) ;  /* 0x0000022000007945 */ /* 0x000fe80003800000 */
[----:B------:R-:W-:Y:S05]  /*7b60*/  @!P6 BRA `(.L_x_180) ;  /* 0x000000000080e947 */ /* 0x000fea0003800000 */
[----:B------:R-:W-:-:S04]  /*7b70*/  LOP3.LUT R18, R18, 0x2, RZ, 0xfc, !PT ;  /* 0x0000000212127812 */ /* 0x000fc800078efcff */
[----:B------:R-:W-:-:S13]  /*7b80*/  ISETP.NE.AND P0, PT, R18, 0x3, PT ;  /* 0x000000031200780c */ /* 0x000fda0003f05270 */
[----:B------:R-:W-:Y:S05]  /*7b90*/  @!P0 BRA `(.L_x_181) ;  /* 0x0000000000048947 */ /* 0x000fea0003800000 */
[----:B------:R-:W-:Y:S01]  /*7ba0*/  BPT.TRAP 0x1 ;  /* 0x000000040000795c */ /* 0x000fe20000300000 */
.L_x_181:
[----:B------:R-:W0:Y:S01]  /*7bb0*/  S2R R5, SR_CgaCtaId ;  /* 0x0000000000057919 */ /* 0x000e220000008800 */
[----:B------:R-:W-:Y:S02]  /*7bc0*/  MOV R0, 0x400 ;  /* 0x0000040000007802 */ /* 0x000fe40000000f00 */
[----:B------:R-:W-:Y:S02]  /*7bd0*/  SHF.L.U32 R2, R3, 0x1f, RZ ;  /* 0x0000001f03027819 */ /* 0x000fe400000006ff */
[----:B0-----:R-:W-:-:S05]  /*7be0*/  LEA R5, R5, R0, 0x18 ;  /* 0x0000000005057211 */ /* 0x001fca00078ec0ff */
[----:B------:R-:W-:-:S04]  /*7bf0*/  VIADD R5, R5, 0x18 ;  /* 0x0000001805057836 */ /* 0x000fc80000000000 */
[C---:B------:R-:W-:Y:S02]  /*7c00*/  IMAD R7, R8.reuse, 0x8, R5 ;  /* 0x0000000808077824 */ /* 0x040fe400078e0205 */
[----:B------:R-:W-:Y:S02]  /*7c10*/  VIADD R8, R8, 0x1 ;  /* 0x0000000108087836 */ /* 0x000fe40000000000 */
[----:B------:R-:W0:Y:S03]  /*7c20*/  SYNCS.PHASECHK.TRANS64.TRYWAIT P0, [R7+URZ], R2 ;  /* 0x00000002070075a7 */ /* 0x000e26000800017f */
[----:B------:R-:W-:-:S04]  /*7c30*/  ISETP.NE.AND P1, PT, R8, 0x3, PT ;  /* 0x000000030800780c */ /* 0x000fc80003f25270 */
[----:B------:R-:W-:Y:S02]  /*7c40*/  SEL R0, RZ, 0x1, P1 ;  /* 0x00000001ff007807 */ /* 0x000fe40000800000 */
[----:B------:R-:W-:Y:S02]  /*7c50*/  SEL R8, R8, RZ, P1 ;  /* 0x000000ff08087207 */ /* 0x000fe40000800000 */
[----:B------:R-:W-:-:S03]  /*7c60*/  LOP3.LUT R9, R3, R0, RZ, 0x3c, !PT ;  /* 0x0000000003097212 */ /* 0x000fc600078e3cff */
[----:B------:R-:W-:Y:S01]  /*7c70*/  IMAD R4, R8, 0x8, R5 ;  /* 0x0000000808047824 */ /* 0x000fe200078e0205 */
[----:B------:R-:W-:Y:S01]  /*7c80*/  SHF.L.U32 R3, R9, 0x1f, RZ ;  /* 0x0000001f09037819 */ /* 0x000fe200000006ff */
[----:B0-----:R-:W-:Y:S06]  /*7c90*/  @!P0 BRA `(.L_x_182) ;  /* 0x0000000000b88947 */ /* 0x001fec0003800000 */
.L_x_192:
[----:B------:R-:W1:Y:S01]  /*7ca0*/  SYNCS.PHASECHK.TRANS64.TRYWAIT P0, [R4+URZ], R3 ;  /* 0x00000003040075a7 */ /* 0x000e62000800017f */
[----:B------:R-:W-:-:S05]  /*7cb0*/  VIADD R0, R8, 0x1 ;  /* 0x0000000108007836 */ /* 0x000fca0000000000 */
[----:B------:R-:W-:-:S04]  /*7cc0*/  ISETP.NE.AND P1, PT, R0, 0x3, PT ;  /* 0x000000030000780c */ /* 0x000fc80003f25270 */
[----:B0-----:R-:W-:Y:S02]  /*7cd0*/  SEL R2, RZ, 0x1, P1 ;  /* 0x00000001ff027807 */ /* 0x001fe40000800000 */
[----:B------:R-:W-:Y:S02]  /*7ce0*/  SEL R0, R0, RZ, P1 ;  /* 0x000000ff00007207 */ /* 0x000fe40000800000 */
[----:B------:R-:W-:Y:S01]  /*7cf0*/  LOP3.LUT R2, R9, R2, RZ, 0x3c, !PT ;  /* 0x0000000209027212 */ /* 0x000fe200078e3cff */
[----:B-1----:R-:W-:Y:S06]  /*7d00*/  @!P0 BRA `(.L_x_183) ;  /* 0x0000000000b08947 */ /* 0x002fec0003800000 */
.L_x_193:
[----:B------:R-:W-:Y:S01]  /*7d10*/  IMAD R5, R0, 0x8, R5 ;  /* 0x0000000800057824 */ /* 0x000fe200078e0205 */
[----:B------:R-:W-:-:S07]  /*7d20*/  SHF.L.U32 R0, R2, 0x1f, RZ ;  /* 0x0000001f02007819 */ /* 0x000fce00000006ff */
.L_x_184:
[----:B-1----:R1:W2:Y:S02]  /*7d30*/  SYNCS.PHASECHK.TRANS64.TRYWAIT P0, [R5+URZ], R0 ;  /* 0x00000000050075a7 */ /* 0x0022a4000800017f */
[----:B--2---:R-:W-:Y:S05]  /*7d40*/  @!P0 NANOSLEEP.SYNCS 0x989680 ;  /* 0x009896800000895d */ /* 0x004fea0003900000 */
[----:B------:R-:W2:Y:S02]  /*7d50*/  @!P0 SYNCS.PHASECHK.TRANS64 P0, [R5+URZ], R0 ;  /* 0x00000000050085a7 */ /* 0x000ea4000800007f */
[----:B--2---:R-:W-:Y:S05]  /*7d60*/  @!P0 BRA `(.L_x_184) ;  /* 0xfffffffc00f08947 */ /* 0x004fea000383ffff */
.L_x_180:
[----:B------:R-:W-:Y:S05]  /*7d70*/  BSYNC B0 ;  /* 0x0000000000007941 */ /* 0x000fea0003800000 */
.L_x_179:
[----:B------:R-:W-:Y:S05]  /*7d80*/  EXIT ;  /* 0x000000000000794d */ /* 0x000fea0003800000 */
.L_x_21:
[----:B-1----:R1:W2:Y:S02]  /*7d90*/  SYNCS.PHASECHK.TRANS64.TRYWAIT P1, [R3+URZ], R0 ;  /* 0x00000000030075a7 */ /* 0x0022a4000802017f */
[----:B--2---:R-:W-:Y:S05]  /*7da0*/  @!P1 NANOSLEEP.SYNCS 0x989680 ;  /* 0x009896800000995d */ /* 0x004fea0003900000 */
[----:B------:R-:W2:Y:S02]  /*7db0*/  @!P1 SYNCS.PHASECHK.TRANS64 P1, [R3+URZ], R0 ;  /* 0x00000000030095a7 */ /* 0x000ea4000802007f */
[----:B--2---:R-:W-:Y:S05]  /*7dc0*/  @!P1 BRA `(.L_x_21) ;  /* 0xfffffffc00f09947 */ /* 0x004fea000383ffff */
[----:B------:R-:W-:Y:S05]  /*7dd0*/  BRA `(.L_x_20) ;  /* 0xffffff98006c7947 */ /* 0x000fea000383ffff */
.L_x_26:
[----:B-1----:R1:W2:Y:S02]  /*7de0*/  SYNCS.PHASECHK.TRANS64.TRYWAIT P1, [R5+URZ], R4 ;  /* 0x00000004050075a7 */ /* 0x0022a4000802017f */
[----:B--2---:R-:W-:Y:S05]  /*7df0*/  @!P1 NANOSLEEP.SYNCS 0x989680 ;  /* 0x009896800000995d */ /* 0x004fea0003900000 */
[----:B------:R-:W2:Y:S02]  /*7e00*/  @!P1 SYNCS.PHASECHK.TRANS64 P1, [R5+URZ], R4 ;  /* 0x00000004050095a7 */ /* 0x000ea4000802007f */
[----:B--2---:R-:W-:Y:S05]  /*7e10*/  @!P1 BRA `(.L_x_26) ;  /* 0xfffffffc00f09947 */ /* 0x004fea000383ffff */
[----:B------:R-:W-:Y:S05]  /*7e20*/  BRA `(.L_x_25) ;  /* 0xffffff9c00487947 */ /* 0x000fea000383ffff */
.L_x_167:
[----:B------:R-:W-:Y:S01]  /*7e30*/  BSSY B1, `(.L_x_185) ;  /* 0x0000006000017945 */ /* 0x000fe20003800000 */
[----:B------:R-:W-:-:S07]  /*7e40*/  IMAD.MOV.U32 R15, RZ, RZ, -0x1 ;  /* 0xffffffffff0f7424 */ /* 0x000fce00078e00ff */
[----:B------:R-:W-:Y:S05]  /*7e50*/  WARPSYNC.COLLECTIVE R15, `(.L_x_186) ;  /* 0x000000000f0c7348 */ /* 0x000fea0003c00000 */
[----:B------:R-:W-:Y:S02]  /*7e60*/  ELECT P6, UR62, PT ;  /* 0x00000000003e782f */ /* 0x000fe400038c0000 */
[----:B------:R-:W-:Y:S01]  /*7e70*/  MOV R14, UR62 ;  /* 0x0000003e000e7c02 */ /* 0x000fe20008000f00 */
[----:B------:R-:W-:Y:S10]  /*7e80*/  ENDCOLLECTIVE ;  /* 0x000000000000791b */ /* 0x000ff40003800000 */
.L_x_186:
[----:B------:R-:W-:Y:S05]  /*7e90*/  BSYNC B1 ;  /* 0x0000000000017941 */ /* 0x000fea0003800000 */
.L_x_185:
[----:B------:R-:W-:Y:S05]  /*7ea0*/  BRA `(.L_x_187) ;  /* 0xfffffff0003c7947 */ /* 0x000fea000383ffff */
.L_x_170:
[----:B-1----:R1:W2:Y:S02]  /*7eb0*/  SYNCS.PHASECHK.TRANS64.TRYWAIT P0, [R24+URZ+0x18], R15 ;  /* 0x0000180f180075a7 */ /* 0x0022a4000800017f */
[----:B--2---:R-:W-:Y:S05]  /*7ec0*/  @!P0 NANOSLEEP.SYNCS 0x989680 ;  /* 0x009896800000895d */ /* 0x004fea0003900000 */
[----:B------:R-:W2:Y:S02]  /*7ed0*/  @!P0 SYNCS.PHASECHK.TRANS64 P0, [R24+URZ+0x18], R15 ;  /* 0x0000180f180085a7 */ /* 0x000ea4000800007f */
[----:B--2---:R-:W-:Y:S05]  /*7ee0*/  @!P0 BRA `(.L_x_170) ;  /* 0xfffffffc00f08947 */ /* 0x004fea000383ffff */
[----:B------:R-:W-:Y:S05]  /*7ef0*/  BRA `(.L_x_188) ;  /* 0xfffffff000807947 */ /* 0x000fea000383ffff */
.L_x_178:
[----:B------:R-:W-:Y:S01]  /*7f00*/  BSSY B0, `(.L_x_189) ;  /* 0x0000006000007945 */ /* 0x000fe20003800000 */
[----:B------:R-:W-:-:S07]  /*7f10*/  IMAD.MOV.U32 R15, RZ, RZ, -0x1 ;  /* 0xffffffffff0f7424 */ /* 0x000fce00078e00ff */
[----:B------:R-:W-:Y:S05]  /*7f20*/  WARPSYNC.COLLECTIVE R15, `(.L_x_190) ;  /* 0x000000000f0c7348 */ /* 0x000fea0003c00000 */
[----:B------:R-:W-:Y:S02]  /*7f30*/  ELECT P6, UR62, PT ;  /* 0x00000000003e782f */ /* 0x000fe400038c0000 */
[----:B------:R-:W-:Y:S01]  /*7f40*/  MOV R14, UR62 ;  /* 0x0000003e000e7c02 */ /* 0x000fe20008000f00 */
[----:B------:R-:W-:Y:S10]  /*7f50*/  ENDCOLLECTIVE ;  /* 0x000000000000791b */ /* 0x000ff40003800000 */
.L_x_190:
[----:B------:R-:W-:Y:S05]  /*7f60*/  BSYNC B0 ;  /* 0x0000000000007941 */ /* 0x000fea0003800000 */
.L_x_189:
[----:B------:R-:W-:Y:S05]  /*7f70*/  BRA `(.L_x_191) ;  /* 0xfffffff800f47947 */ /* 0x000fea000383ffff */
.L_x_182:
[----:B0-----:R0:W1:Y:S02]  /*7f80*/  SYNCS.PHASECHK.TRANS64.TRYWAIT P0, [R7+URZ], R2 ;  /* 0x00000002070075a7 */ /* 0x001064000800017f */
[----:B-1----:R-:W-:Y:S05]  /*7f90*/  @!P0 NANOSLEEP.SYNCS 0x989680 ;  /* 0x009896800000895d */ /* 0x002fea0003900000 */
[----:B------:R-:W1:Y:S02]  /*7fa0*/  @!P0 SYNCS.PHASECHK.TRANS64 P0, [R7+URZ], R2 ;  /* 0x00000002070085a7 */ /* 0x000e64000800007f */
[----:B-1----:R-:W-:Y:S05]  /*7fb0*/  @!P0 BRA `(.L_x_182) ;  /* 0xfffffffc00f08947 */ /* 0x002fea000383ffff */
[----:B------:R-:W-:Y:S05]  /*7fc0*/  BRA `(.L_x_192) ;  /* 0xfffffffc00347947 */ /* 0x000fea000383ffff */
.L_x_183:
[----:B0-----:R0:W1:Y:S02]  /*7fd0*/  SYNCS.PHASECHK.TRANS64.TRYWAIT P0, [R4+URZ], R3 ;  /* 0x00000003040075a7 */ /* 0x001064000800017f */
[----:B-1----:R-:W-:Y:S05]  /*7fe0*/  @!P0 NANOSLEEP.SYNCS 0x989680 ;  /* 0x009896800000895d */ /* 0x002fea0003900000 */
[----:B------:R-:W1:Y:S02]  /*7ff0*/  @!P0 SYNCS.PHASECHK.TRANS64 P0, [R4+URZ], R3 ;  /* 0x00000003040085a7 */ /* 0x000e64000800007f */
[----:B-1----:R-:W-:Y:S05]  /*8000*/  @!P0 BRA `(.L_x_183) ;  /* 0xfffffffc00f08947 */ /* 0x002fea000383ffff */
[----:B------:R-:W-:Y:S05]  /*8010*/  BRA `(.L_x_193) ;  /* 0xfffffffc003c7947 */ /* 0x000fea000383ffff */
.L_x_194:
[----:B------:R-:W-:-:S00]  /*8020*/  BRA `(.L_x_194) ;  /* 0xfffffffc00fc7947 */ /* 0x000fc0000383ffff */
[----:B------:R-:W-:-:S00]  /*8030*/  NOP ;  /* 0x0000000000007918 */ /* 0x000fc00000000000 */
        /* <DEDUP_REMOVED lines=12> */
.L_x_195:


//--------------------- .nv.global.init           --------------------------
	.section	.nv.global.init,"aw",@progbits
.nv.global.init:
	.type		$str$22,@object
	.size		$str$22,($str$23 - $str$22)
$str$22:
        /*0000*/ 	.byte	0x6b, 0x5f, 0x74, 0x69, 0x6c, 0x65, 0x5f, 0x63, 0x6f, 0x75, 0x6e, 0x74, 0x20, 0x3e, 0x3d, 0x20
        /*0010*/ 	.byte	0x31, 0x00
	.type		$str$23,@object
	.size		$str$23,(__unnamed_1 - $str$23)
$str$23:
        /*0012*/ 	.byte	0x2f, 0x74, 0x6d, 0x70, 0x2f, 0x63, 0x75, 0x74, 0x6c, 0x61, 0x73, 0x73, 0x5f, 0x73, 0x77, 0x65
        /*0022*/ 	.byte	0x65, 0x70, 0x5f, 0x73, 0x72, 0x63, 0x2f, 0x69, 0x6e, 0x63, 0x6c, 0x75, 0x64, 0x65, 0x2f, 0x63
        /*0032*/ 	.byte	0x75, 0x74, 0x6c, 0x61, 0x73, 0x73, 0x2f, 0x67, 0x65, 0x6d, 0x6d, 0x2f, 0x63, 0x6f, 0x6c, 0x6c
        /*0042*/ 	.byte	0x65, 0x63, 0x74, 0x69, 0x76, 0x65, 0x2f, 0x73, 0x6d, 0x39, 0x30, 0x5f, 0x6d, 0x6d, 0x61, 0x5f
        /*0052*/ 	.byte	0x74, 0x6d, 0x61, 0x5f, 0x67, 0x6d, 0x6d, 0x61, 0x5f, 0x73, 0x73, 0x5f, 0x77, 0x61, 0x72, 0x70
        /*0062*/ 	.byte	0x73, 0x70, 0x65, 0x63, 0x69, 0x61, 0x6c, 0x69, 0x7a, 0x65, 0x64, 0x2e, 0x68, 0x70, 0x70, 0x00
	.type		__unnamed_1,@object
	.size		__unnamed_1,(.L_0 - __unnamed_1)
__unnamed_1:
        /*0072*/ 	.byte	0x76, 0x6f, 0x69, 0x64, 0x20, 0x63, 0x75, 0x74, 0x6c, 0x61, 0x73, 0x73, 0x3a, 0x3a, 0x67, 0x65
        /* <DEDUP_REMOVED lines=180> */
        /*0bc2*/ 	.byte	0x74, 0x69, 0x74, 0x79, 0x5d, 0x00
.L_0:


//--------------------- .nv.shared._ZN7cutlass13device_kernelINS_4gemm6kernel13GemmUniversalIN4cute5tupleIJiiiiEEENS1_10collective13CollectiveMmaINS1_34MainloopSm90TmaGmmaWarpSpecializedILi3ENS5_IJNS4_1CILi2EEENSA_ILi1EEESC_EEENS1_35KernelTmaWarpSpecializedCooperativeEEENS5_IJNSA_ILi128EEESG_NSA_ILi64EEEEEENS_6half_tENS5_IJlSC_lEEESJ_NS5_IJSC_llEEENS4_8TiledMMAINS4_8MMA_AtomIJNS4_4SM904GMMA26MMA_64x128x16_F32F16F16_SSILNSP_5MajorE0ELSR_1ELNSP_7ScaleInE1ELSS_1EEEEEENS4_6LayoutISD_NS5_IJSC_NSA_ILi0EEESW_EEEEENS5_IJNS4_10UnderscoreESZ_SZ_EEEEENS4_13SM90_TMA_LOADENS4_14ComposedLayoutINS4_7SwizzleILi3ELi4ELi3EEENS4_18smem_ptr_flag_bitsILi16EEENSV_INS5_IJNSA_ILi8EEESH_EEENS5_IJSH_SC_EEEEEEEvNS4_8identityENS4_23SM90_TMA_LOAD_MULTICASTENS13_IS15_S17_NSV_INS5_IJSH_S18_EEENS5_IJSC_SH_EEEEEEEvS1D_EENS_8epilogue10collective6detail29Sm90TmaWarpSpecializedAdapterINS1L_15DefaultEpilogueISJ_SK_SK_NS1K_6thread17LinearCombinationISJ_Li1EffLNS1P_9ScaleType4KindE0ELNS_15FloatRoundStyleE2ESJ_EENS1_15EpilogueDefaultEEEEEvvEEEEvNT_6ParamsE --------------------------
	.section	.nv.shared._ZN7cutlass13device_kernelINS_4gemm6kernel13GemmUniversalIN4cute5tupleIJiiiiEEENS1_10collective13CollectiveMmaINS1_34MainloopSm90TmaGmmaWarpSpecializedILi3ENS5_IJNS4_1CILi2EEENSA_ILi1EEESC_EEENS1_35KernelTmaWarpSpecializedCooperativeEEENS5_IJNSA_ILi128EEESG_NSA_ILi64EEEEEENS_6half_tENS5_IJlSC_lEEESJ_NS5_IJSC_llEEENS4_8TiledMMAINS4_8MMA_AtomIJNS4_4SM904GMMA26MMA_64x128x16_F32F16F16_SSILNSP_5MajorE0ELSR_1ELNSP_7ScaleInE1ELSS_1EEEEEENS4_6LayoutISD_NS5_IJSC_NSA_ILi0EEESW_EEEEENS5_IJNS4_10UnderscoreESZ_SZ_EEEEENS4_13SM90_TMA_LOADENS4_14ComposedLayoutINS4_7SwizzleILi3ELi4ELi3EEENS4_18smem_ptr_flag_bitsILi16EEENSV_INS5_IJNSA_ILi8EEESH_EEENS5_IJSH_SC_EEEEEEEvNS4_8identityENS4_23SM90_TMA_LOAD_MULTICASTENS13_IS15_S17_NSV_INS5_IJSH_S18_EEENS5_IJSC_SH_EEEEEEEvS1D_EENS_8epilogue10collective6detail29Sm90TmaWarpSpecializedAdapterINS1L_15DefaultEpilogueISJ_SK_SK_NS1K_6thread17LinearCombinationISJ_Li1EffLNS1P_9ScaleType4KindE0ELNS_15FloatRoundStyleE2ESJ_EENS1_15EpilogueDefaultEEEEEvvEEEEvNT_6ParamsE,"aw",@nobits
	.sectionflags	@""
	.align	16
	.zero		1024


//--------------------- .nv.shared.reserved.0     --------------------------
	.section	.nv.shared.reserved.0,"aw",@nobits
	.weak		__nv_reservedSMEM_offset_0_alias
	.size		__nv_reservedSMEM_offset_0_alias, 0, 0
	.other		__nv_reservedSMEM_offset_0_alias,@"STO_CUDA_RESERVED_SHARED STV_DEFAULT"
__nv_reservedSMEM_offset_0_alias:
	.zero		0


//--------------------- .nv.global                --------------------------
	.section	.nv.global,"aw",@nobits
.nv.global:
	.type		_ZN40_INTERNAL_46cead13_4_k_cu_709fb761_329954cute1_E,@object
	.size		_ZN40_INTERNAL_46cead13_4_k_cu_709fb761_329954cute1_E,(_ZN40_INTERNAL_46cead13_4_k_cu_709fb761_329954cuda3std3__45__cpo6cbeginE - _ZN40_INTERNAL_46cead13_4_k_cu_709fb761_329954cute1_E)
_ZN40_INTERNAL_46cead13_4_k_cu_709fb761_329954cute1_E:
	.zero		1
	.type		_ZN40_INTERNAL_46cead13_4_k_cu_709fb761_329954cuda3std3__45__cpo6cbeginE,@object
	.size		_ZN40_INTERNAL_46cead13_4_k_cu_709fb761_329954cuda3std3__45__cpo6cbeginE,(_ZN40_INTERNAL_46cead13_4_k_cu_709fb761_329954cuda3std3__48in_placeE - _ZN40_INTERNAL_46cead13_4_k_cu_709fb761_329954cuda3std3__45__cpo6cbeginE)
_ZN40_INTERNAL_46cead13_4_k_cu_709fb761_329954cuda3std3__45__cpo6cbeginE:
	.zero		1
	.type		_ZN40_INTERNAL_46cead13_4_k_cu_709fb761_329954cuda3std3__48in_placeE,@object
	.size		_ZN40_INTERNAL_46cead13_4_k_cu_709fb761_329954cuda3std3__48in_placeE,(_ZN40_INTERNAL_46cead13_4_k_cu_709fb761_329954cuda3std6ranges3__45__cpo9iter_moveE - _ZN40_INTERNAL_46cead13_4_k_cu_709fb761_329954cuda3std3__48in_placeE)
_ZN40_INTERNAL_46cead13_4_k_cu_709fb761_329954cuda3std3__48in_placeE:
	.zero		1
	.type		_ZN40_INTERNAL_46cead13_4_k_cu_709fb761_329954cuda3std6ranges3__45__cpo9iter_moveE,@object
	.size		_ZN40_INTERNAL_46cead13_4_k_cu_709fb761_329954cuda3std6ranges3__45__cpo9iter_moveE,(_ZN40_INTERNAL_46cead13_4_k_cu_709fb761_329954cuda3std3__45__cpo5beginE - _ZN40_INTERNAL_46cead13_4_k_cu_709fb761_329954cuda3std6ranges3__45__cpo9iter_moveE)
_ZN40_INTERNAL_46cead13_4_k_cu_709fb761_329954cuda3std6ranges3__45__cpo9iter_moveE:
	.zero		1
	.type		_ZN40_INTERNAL_46cead13_4_k_cu_709fb761_329954cuda3std3__45__cpo5beginE,@object
	.size		_ZN40_INTERNAL_46cead13_4_k_cu_709fb761_329954cuda3std3__45__cpo5beginE,(_ZN40_INTERNAL_46cead13_4_k_cu_709fb761_329954cuda3std3__442_GLOBAL__N__46cead13_4_k_cu_709fb761_329956ignoreE - _ZN40_INTERNAL_46cead13_4_k_cu_709fb761_329954cuda3std3__45__cpo5beginE)
_ZN40_INTERNAL_46cead13_4_k_cu_709fb761_329954cuda3std3__45__cpo5beginE:
	.zero		1
	.type		_ZN40_INTERNAL_46cead13_4_k_cu_709fb761_329954cuda3std3__442_GLOBAL__N__46cead13_4_k_cu_709fb761_329956ignoreE,@object
	.size		_ZN40_INTERNAL_46cead13_4_k_cu_709fb761_329954cuda3std3__442_GLOBAL__N__46cead13_4_k_cu_709fb761_329956ignoreE,(_ZN40_INTERNAL_46cead13_4_k_cu_709fb761_329954cute7productE - _ZN40_INTERNAL_46cead13_4_k_cu_709fb761_329954cuda3std3__442_GLOBAL__N__46cead13_4_k_cu_709fb761_329956ignoreE)
_ZN40_INTERNAL_46cead13_4_k_cu_709fb761_329954cuda3std3__442_GLOBAL__N__46cead13_4_k_cu_709fb761_329956ignoreE:
	.zero		1
	.type		_ZN40_INTERNAL_46cead13_4_k_cu_709fb761_329954cute7productE,@object
	.size		_ZN40_INTERNAL_46cead13_4_k_cu_709fb761_329954cute7productE,(_ZN40_INTERNAL_46cead13_4_k_cu_709fb761_329954cuda3std3__45__cpo3endE - _ZN40_INTERNAL_46cead13_4_k_cu_709fb761_329954cute7productE)
_ZN40_INTERNAL_46cead13_4_k_cu_709fb761_329954cute7productE:
	.zero		1
	.type		_ZN40_INTERNAL_46cead13_4_k_cu_709fb761_329954cuda3std3__45__cpo3endE,@object
	.size		_ZN40_INTERNAL_46cead13_4_k_cu_709fb761_329954cuda3std3__45__cpo3endE,(_ZN40_INTERNAL_46cead13_4_k_cu_709fb761_329954cuda3std3__419piecewise_constructE - _ZN40_INTERNAL_46cead13_4_k_cu_709fb761_329954cuda3std3__45__cpo3endE)
_ZN40_INTERNAL_46cead13_4_k_cu_709fb761_329954cuda3std3__45__cpo3endE:
	.zero		1
	.type		_ZN40_INTERNAL_46cead13_4_k_cu_709fb761_329954cuda3std3__419piecewise_constructE,@object
	.size		_ZN40_INTERNAL_46cead13_4_k_cu_709fb761_329954cuda3std3__419piecewise_constructE,(_ZN40_INTERNAL_46cead13_4_k_cu_709fb761_329954cuda3std3__45__cpo4cendE - _ZN40_INTERNAL_46cead13_4_k_cu_709fb761_329954cuda3std3__419piecewise_constructE)
_ZN40_INTERNAL_46cead13_4_k_cu_709fb761_329954cuda3std3__419piecewise_constructE:
	.zero		1
	.type		_ZN40_INTERNAL_46cead13_4_k_cu_709fb761_329954cuda3std3__45__cpo4cendE,@object
	.size		_ZN40_INTERNAL_46cead13_4_k_cu_709fb761_329954cuda3std3__45__cpo4cendE,(_ZN40_INTERNAL_46cead13_4_k_cu_709fb761_329954cuda3std6ranges3__45__cpo4swapE - _ZN40_INTERNAL_46cead13_4_k_cu_709fb761_329954cuda3std3__45__cpo4cendE)
_ZN40_INTERNAL_46cead13_4_k_cu_709fb761_329954cuda3std3__45__cpo4cendE:
	.zero		1
	.type		_ZN40_INTERNAL_46cead13_4_k_cu_709fb761_329954cuda3std6ranges3__45__cpo4swapE,@object
	.size		_ZN40_INTERNAL_46cead13_4_k_cu_709fb761_329954cuda3std6ranges3__45__cpo4swapE,(.L_8 - _ZN40_INTERNAL_46cead13_4_k_cu_709fb761_329954cuda3std6ranges3__45__cpo4swapE)
_ZN40_INTERNAL_46cead13_4_k_cu_709fb761_329954cuda3std6ranges3__45__cpo4swapE:
	.zero		1
.L_8:


//--------------------- .nv.constant0._ZN7cutlass13device_kernelINS_4gemm6kernel13GemmUniversalIN4cute5tupleIJiiiiEEENS1_10collective13CollectiveMmaINS1_34MainloopSm90TmaGmmaWarpSpecializedILi3ENS5_IJNS4_1CILi2EEENSA_ILi1EEESC_EEENS1_35KernelTmaWarpSpecializedCooperativeEEENS5_IJNSA_ILi128EEESG_NSA_ILi64EEEEEENS_6half_tENS5_IJlSC_lEEESJ_NS5_IJSC_llEEENS4_8TiledMMAINS4_8MMA_AtomIJNS4_4SM904GMMA26MMA_64x128x16_F32F16F16_SSILNSP_5MajorE0ELSR_1ELNSP_7ScaleInE1ELSS_1EEEEEENS4_6LayoutISD_NS5_IJSC_NSA_ILi0EEESW_EEEEENS5_IJNS4_10UnderscoreESZ_SZ_EEEEENS4_13SM90_TMA_LOADENS4_14ComposedLayoutINS4_7SwizzleILi3ELi4ELi3EEENS4_18smem_ptr_flag_bitsILi16EEENSV_INS5_IJNSA_ILi8EEESH_EEENS5_IJSH_SC_EEEEEEEvNS4_8identityENS4_23SM90_TMA_LOAD_MULTICASTENS13_IS15_S17_NSV_INS5_IJSH_S18_EEENS5_IJSC_SH_EEEEEEEvS1D_EENS_8epilogue10collective6detail29Sm90TmaWarpSpecializedAdapterINS1L_15DefaultEpilogueISJ_SK_SK_NS1K_6thread17LinearCombinationISJ_Li1EffLNS1P_9ScaleType4KindE0ELNS_15FloatRoundStyleE2ESJ_EENS1_15EpilogueDefaultEEEEEvvEEEEvNT_6ParamsE --------------------------
	.section	.nv.constant0._ZN7cutlass13device_kernelINS_4gemm6kernel13GemmUniversalIN4cute5tupleIJiiiiEEENS1_10collective13CollectiveMmaINS1_34MainloopSm90TmaGmmaWarpSpecializedILi3ENS5_IJNS4_1CILi2EEENSA_ILi1EEESC_EEENS1_35KernelTmaWarpSpecializedCooperativeEEENS5_IJNSA_ILi128EEESG_NSA_ILi64EEEEEENS_6half_tENS5_IJlSC_lEEESJ_NS5_IJSC_llEEENS4_8TiledMMAINS4_8MMA_AtomIJNS4_4SM904GMMA26MMA_64x128x16_F32F16F16_SSILNSP_5MajorE0ELSR_1ELNSP_7ScaleInE1ELSS_1EEEEEENS4_6LayoutISD_NS5_IJSC_NSA_ILi0EEESW_EEEEENS5_IJNS4_10UnderscoreESZ_SZ_EEEEENS4_13SM90_TMA_LOADENS4_14ComposedLayoutINS4_7SwizzleILi3ELi4ELi3EEENS4_18smem_ptr_flag_bitsILi16EEENSV_INS5_IJNSA_ILi8EEESH_EEENS5_IJSH_SC_EEEEEEEvNS4_8identityENS4_23SM90_TMA_LOAD_MULTICASTENS13_IS15_S17_NSV_INS5_IJSH_S18_EEENS5_IJSC_SH_EEEEEEEvS1D_EENS_8epilogue10collective6detail29Sm90TmaWarpSpecializedAdapterINS1L_15DefaultEpilogueISJ_SK_SK_NS1K_6thread17LinearCombinationISJ_Li1EffLNS1P_9ScaleType4KindE0ELNS_15FloatRoundStyleE2ESJ_EENS1_15EpilogueDefaultEEEEEvvEEEEvNT_6ParamsE,"a",@progbits
	.sectionflags	@""
	.align	4
.nv.constant0._ZN7cutlass13device_kernelINS_4gemm6kernel13GemmUniversalIN4cute5tupleIJiiiiEEENS1_10collective13CollectiveMmaINS1_34MainloopSm90TmaGmmaWarpSpecializedILi3ENS5_IJNS4_1CILi2EEENSA_ILi1EEESC_EEENS1_35KernelTmaWarpSpecializedCooperativeEEENS5_IJNSA_ILi128EEESG_NSA_ILi64EEEEEENS_6half_tENS5_IJlSC_lEEESJ_NS5_IJSC_llEEENS4_8TiledMMAINS4_8MMA_AtomIJNS4_4SM904GMMA26MMA_64x128x16_F32F16F16_SSILNSP_5MajorE0ELSR_1ELNSP_7ScaleInE1ELSS_1EEEEEENS4_6LayoutISD_NS5_IJSC_NSA_ILi0EEESW_EEEEENS5_IJNS4_10UnderscoreESZ_SZ_EEEEENS4_13SM90_TMA_LOADENS4_14ComposedLayoutINS4_7SwizzleILi3ELi4ELi3EEENS4_18smem_ptr_flag_bitsILi16EEENSV_INS5_IJNSA_ILi8EEESH_EEENS5_IJSH_SC_EEEEEEEvNS4_8identityENS4_23SM90_TMA_LOAD_MULTICASTENS13_IS15_S17_NSV_INS5_IJSH_S18_EEENS5_IJSC_SH_EEEEEEEvS1D_EENS_8epilogue10collective6detail29Sm90TmaWarpSpecializedAdapterINS1L_15DefaultEpilogueISJ_SK_SK_NS1K_6thread17LinearCombinationISJ_Li1EffLNS1P_9ScaleType4KindE0ELNS_15FloatRoundStyleE2ESJ_EENS1_15EpilogueDefaultEEEEEvvEEEEvNT_6ParamsE:
	.zero		1664


//--------------------- SYMBOLS --------------------------

	.type		.nv.reservedSmem.offset0,@object
	.size		.nv.reservedSmem.offset0,0x4
	.type		__assertfail,@function
